//
// Generated by NVIDIA NVVM Compiler
//
// Compiler Build ID: CL-36424714
// Cuda compilation tools, release 13.0, V13.0.88
// Based on NVVM 20.0.0
//

.version 9.0
.target sm_100
.address_size 64

	// .globl	my_kernel_kernel0
// _ZZ17my_kernel_kernel0E18PaddedInput_shared has been demoted
// _ZZ17my_kernel_kernel0E18placeholder_shared has been demoted

.visible .entry my_kernel_kernel0(
	.param .u64 .ptr .align 1 my_kernel_kernel0_param_0,
	.param .u64 .ptr .align 1 my_kernel_kernel0_param_1,
	.param .u64 .ptr .align 1 my_kernel_kernel0_param_2,
	.param .u64 .ptr .align 1 my_kernel_kernel0_param_3
)
{
	.reg .pred 	%p<6>;
	.reg .b16 	%rs<28>;
	.reg .b32 	%r<96>;
	.reg .b32 	%f<495>;
	.reg .b64 	%rd<33>;
	// demoted variable
	.shared .align 4 .b8 _ZZ17my_kernel_kernel0E18PaddedInput_shared[12288];
	// demoted variable
	.shared .align 4 .b8 _ZZ17my_kernel_kernel0E18placeholder_shared[384];
	mov.u32 	%r1, %ctaid.x;
	shr.u32 	%r16, %r1, 2;
	mul.lo.s32 	%r17, %r16, 24576;
	mov.u32 	%r2, %tid.x;
	cvt.u16.u32 	%rs1, %r2;
	mul.hi.u16 	%rs2, %rs1, 21846;
	mul.lo.s16 	%rs3, %rs2, 96;
	cvt.u32.u16 	%r18, %rs3;
	mul.lo.s16 	%rs4, %rs2, 3;
	sub.s16 	%rs5, %rs1, %rs4;
	cvt.u32.u16 	%r19, %rs5;
	or.b32  	%r20, %r17, %r19;
	add.s32 	%r3, %r20, %r18;
	setp.gt.u32 	%p1, %r2, 255;
	selp.b32 	%r21, 393216, 0, %p1;
	add.s32 	%r22, %r21, %r17;
	setp.lt.u32 	%p2, %r2, 256;
	selp.b32 	%r23, 512, 65280, %p2;
	add.s32 	%r24, %r2, %r23;
	cvt.u16.u32 	%rs6, %r24;
	mul.hi.u16 	%rs7, %rs6, -21845;
	shr.u16 	%rs8, %rs7, 1;
	mul.wide.u16 	%r25, %rs8, 96;
	add.s16 	%rs9, %rs1, 2;
	mul.hi.u16 	%rs10, %rs9, 21846;
	mul.lo.s16 	%rs11, %rs10, 3;
	sub.s16 	%rs12, %rs9, %rs11;
	cvt.u32.u16 	%r26, %rs12;
	or.b32  	%r27, %r22, %r26;
	add.s32 	%r4, %r27, %r25;
	or.b16  	%rs13, %rs1, 1024;
	mul.hi.u16 	%rs14, %rs13, 683;
	shr.u16 	%rs15, %rs14, 3;
	cvt.u32.u16 	%r28, %rs15;
	add.s16 	%rs16, %rs1, 256;
	mul.hi.u16 	%rs17, %rs16, 21846;
	mul.wide.u16 	%r29, %rs17, 96;
	add.s16 	%rs18, %rs1, 1;
	mul.hi.u16 	%rs19, %rs18, 21846;
	mul.lo.s16 	%rs20, %rs19, 3;
	sub.s16 	%rs21, %rs18, %rs20;
	cvt.u32.u16 	%r30, %rs21;
	or.b32  	%r31, %r17, %r30;
	mad.lo.s32 	%r32, %r28, 393216, %r31;
	add.s32 	%r5, %r32, %r29;
	or.b16  	%rs22, %rs1, 2048;
	mul.hi.u16 	%rs23, %rs22, 2731;
	shr.u16 	%rs24, %rs23, 5;
	cvt.u32.u16 	%r33, %rs24;
	or.b32  	%r34, %r17, %r26;
	mad.lo.s32 	%r35, %r33, 393216, %r34;
	add.s32 	%r6, %r35, %r25;
	add.s16 	%rs25, %rs1, 2560;
	mul.hi.u16 	%rs26, %rs25, 2731;
	shr.u16 	%rs27, %rs26, 5;
	cvt.u32.u16 	%r36, %rs27;
	mad.lo.s32 	%r37, %r36, 393216, %r31;
	add.s32 	%r7, %r37, %r29;
	mov.b32 	%r93, 0;
	mov.f32 	%f431, 0f00000000;
	mov.f32 	%f432, %f431;
	mov.f32 	%f433, %f431;
	mov.f32 	%f434, %f431;
	mov.f32 	%f435, %f431;
	mov.f32 	%f436, %f431;
	mov.f32 	%f437, %f431;
	mov.f32 	%f438, %f431;
	mov.f32 	%f439, %f431;
	mov.f32 	%f440, %f431;
	mov.f32 	%f441, %f431;
	mov.f32 	%f442, %f431;
	mov.f32 	%f443, %f431;
	mov.f32 	%f444, %f431;
	mov.f32 	%f445, %f431;
	mov.f32 	%f446, %f431;
	mov.f32 	%f447, %f431;
	mov.f32 	%f448, %f431;
	mov.f32 	%f449, %f431;
	mov.f32 	%f450, %f431;
	mov.f32 	%f451, %f431;
	mov.f32 	%f452, %f431;
	mov.f32 	%f453, %f431;
	mov.f32 	%f454, %f431;
	mov.f32 	%f455, %f431;
	mov.f32 	%f456, %f431;
	mov.f32 	%f457, %f431;
	mov.f32 	%f458, %f431;
	mov.f32 	%f459, %f431;
	mov.f32 	%f460, %f431;
	mov.f32 	%f461, %f431;
	mov.f32 	%f462, %f431;
	mov.f32 	%f463, %f431;
	mov.f32 	%f464, %f431;
	mov.f32 	%f465, %f431;
	mov.f32 	%f466, %f431;
	mov.f32 	%f467, %f431;
	mov.f32 	%f468, %f431;
	mov.f32 	%f469, %f431;
	mov.f32 	%f470, %f431;
	mov.f32 	%f471, %f431;
	mov.f32 	%f472, %f431;
	mov.f32 	%f473, %f431;
	mov.f32 	%f474, %f431;
	mov.f32 	%f475, %f431;
	mov.f32 	%f476, %f431;
	mov.f32 	%f477, %f431;
	mov.f32 	%f478, %f431;
	mov.f32 	%f479, %f431;
	mov.f32 	%f480, %f431;
	mov.f32 	%f481, %f431;
	mov.f32 	%f482, %f431;
	mov.f32 	%f483, %f431;
	mov.f32 	%f484, %f431;
	mov.f32 	%f485, %f431;
	mov.f32 	%f486, %f431;
	mov.f32 	%f487, %f431;
	mov.f32 	%f488, %f431;
	mov.f32 	%f489, %f431;
	mov.f32 	%f490, %f431;
	mov.f32 	%f491, %f431;
	mov.f32 	%f492, %f431;
	mov.f32 	%f493, %f431;
	mov.f32 	%f494, %f431;
$L__BB0_1:
	ld.param.u64 	%rd29, [my_kernel_kernel0_param_0];
	setp.gt.u32 	%p3, %r2, 31;
	bar.sync 	0;
	mul.lo.s32 	%r38, %r93, 3;
	add.s32 	%r39, %r3, %r38;
	cvta.to.global.u64 	%rd5, %rd29;
	mul.wide.u32 	%rd6, %r39, 4;
	add.s64 	%rd7, %rd5, %rd6;
	ld.global.nc.f32 	%f194, [%rd7];
	shl.b32 	%r40, %r2, 2;
	mov.u32 	%r41, _ZZ17my_kernel_kernel0E18PaddedInput_shared;
	add.s32 	%r42, %r41, %r40;
	st.shared.f32 	[%r42], %f194;
	add.s32 	%r43, %r4, %r38;
	mul.wide.u32 	%rd8, %r43, 4;
	add.s64 	%rd9, %rd5, %rd8;
	ld.global.nc.f32 	%f195, [%rd9];
	st.shared.f32 	[%r42+2048], %f195;
	add.s32 	%r44, %r5, %r38;
	mul.wide.u32 	%rd10, %r44, 4;
	add.s64 	%rd11, %rd5, %rd10;
	ld.global.nc.f32 	%f196, [%rd11];
	st.shared.f32 	[%r42+4096], %f196;
	ld.global.nc.f32 	%f197, [%rd7+3145728];
	st.shared.f32 	[%r42+6144], %f197;
	add.s32 	%r45, %r6, %r38;
	mul.wide.u32 	%rd12, %r45, 4;
	add.s64 	%rd13, %rd5, %rd12;
	ld.global.nc.f32 	%f198, [%rd13];
	st.shared.f32 	[%r42+8192], %f198;
	add.s32 	%r46, %r7, %r38;
	mul.wide.u32 	%rd14, %r46, 4;
	add.s64 	%rd15, %rd5, %rd14;
	ld.global.nc.f32 	%f199, [%rd15];
	st.shared.f32 	[%r42+10240], %f199;
	@%p3 bra 	$L__BB0_3;
	ld.param.u64 	%rd30, [my_kernel_kernel0_param_1];
	mul.lo.s32 	%r47, %r93, 384;
	mul.lo.s32 	%r48, %r2, 12;
	and.b32  	%r49, %r48, 384;
	shl.b32 	%r50, %r1, 5;
	and.b32  	%r51, %r50, 96;
	or.b32  	%r52, %r51, %r49;
	mul.lo.s32 	%r53, %r2, 3;
	and.b32  	%r54, %r53, 31;
	or.b32  	%r55, %r52, %r54;
	add.s32 	%r56, %r55, %r47;
	cvta.to.global.u64 	%rd16, %rd30;
	mul.wide.u32 	%rd17, %r56, 4;
	add.s64 	%rd18, %rd16, %rd17;
	ld.global.nc.f32 	%f200, [%rd18];
	mov.u32 	%r57, _ZZ17my_kernel_kernel0E18placeholder_shared;
	add.s32 	%r58, %r57, %r48;
	st.shared.f32 	[%r58], %f200;
	add.s32 	%r59, %r48, 4;
	and.b32  	%r60, %r59, 896;
	or.b32  	%r61, %r60, %r51;
	add.s32 	%r62, %r53, 1;
	and.b32  	%r63, %r62, 31;
	or.b32  	%r64, %r61, %r63;
	add.s32 	%r65, %r64, %r47;
	mul.wide.u32 	%rd19, %r65, 4;
	add.s64 	%rd20, %rd16, %rd19;
	ld.global.nc.f32 	%f201, [%rd20];
	st.shared.f32 	[%r58+4], %f201;
	add.s32 	%r66, %r48, 8;
	and.b32  	%r67, %r66, 896;
	or.b32  	%r68, %r67, %r51;
	add.s32 	%r69, %r53, 2;
	and.b32  	%r70, %r69, 31;
	or.b32  	%r71, %r68, %r70;
	add.s32 	%r72, %r71, %r47;
	mul.wide.u32 	%rd21, %r72, 4;
	add.s64 	%rd22, %rd16, %rd21;
	ld.global.nc.f32 	%f202, [%rd22];
	st.shared.f32 	[%r58+8], %f202;
$L__BB0_3:
	shl.b32 	%r74, %r2, 2;
	and.b32  	%r75, %r74, 60;
	mov.u32 	%r76, _ZZ17my_kernel_kernel0E18placeholder_shared;
	add.s32 	%r77, %r75, %r76;
	add.s32 	%r94, %r77, 64;
	bar.sync 	0;
	mov.b32 	%r95, 6144;
$L__BB0_4:
	ld.shared.f32 	%f203, [%r94];
	ld.shared.f32 	%f204, [%r94+-64];
	shr.u32 	%r78, %r2, 4;
	mov.u32 	%r79, _ZZ17my_kernel_kernel0E18PaddedInput_shared;
	mad.lo.s32 	%r80, %r78, 48, %r79;
	add.s32 	%r81, %r80, %r95;
	ld.shared.f32 	%f205, [%r81+-6144];
	fma.rn.f32 	%f494, %f205, %f204, %f494;
	fma.rn.f32 	%f478, %f205, %f203, %f478;
	ld.shared.f32 	%f206, [%r81+-4608];
	fma.rn.f32 	%f462, %f206, %f204, %f462;
	fma.rn.f32 	%f446, %f206, %f203, %f446;
	ld.shared.f32 	%f207, [%r81+-6132];
	fma.rn.f32 	%f493, %f207, %f204, %f493;
	fma.rn.f32 	%f477, %f207, %f203, %f477;
	ld.shared.f32 	%f208, [%r81+-4596];
	fma.rn.f32 	%f461, %f208, %f204, %f461;
	fma.rn.f32 	%f445, %f208, %f203, %f445;
	ld.shared.f32 	%f209, [%r81+-6120];
	fma.rn.f32 	%f492, %f209, %f204, %f492;
	fma.rn.f32 	%f476, %f209, %f203, %f476;
	ld.shared.f32 	%f210, [%r81+-4584];
	fma.rn.f32 	%f460, %f210, %f204, %f460;
	fma.rn.f32 	%f444, %f210, %f203, %f444;
	ld.shared.f32 	%f211, [%r81+-6108];
	fma.rn.f32 	%f491, %f211, %f204, %f491;
	fma.rn.f32 	%f475, %f211, %f203, %f475;
	ld.shared.f32 	%f212, [%r81+-4572];
	fma.rn.f32 	%f459, %f212, %f204, %f459;
	fma.rn.f32 	%f443, %f212, %f203, %f443;
	ld.shared.f32 	%f213, [%r81+-3072];
	fma.rn.f32 	%f490, %f213, %f204, %f490;
	fma.rn.f32 	%f474, %f213, %f203, %f474;
	ld.shared.f32 	%f214, [%r81+-1536];
	fma.rn.f32 	%f458, %f214, %f204, %f458;
	fma.rn.f32 	%f442, %f214, %f203, %f442;
	ld.shared.f32 	%f215, [%r81+-3060];
	fma.rn.f32 	%f489, %f215, %f204, %f489;
	fma.rn.f32 	%f473, %f215, %f203, %f473;
	ld.shared.f32 	%f216, [%r81+-1524];
	fma.rn.f32 	%f457, %f216, %f204, %f457;
	fma.rn.f32 	%f441, %f216, %f203, %f441;
	ld.shared.f32 	%f217, [%r81+-3048];
	fma.rn.f32 	%f488, %f217, %f204, %f488;
	fma.rn.f32 	%f472, %f217, %f203, %f472;
	ld.shared.f32 	%f218, [%r81+-1512];
	fma.rn.f32 	%f456, %f218, %f204, %f456;
	fma.rn.f32 	%f440, %f218, %f203, %f440;
	ld.shared.f32 	%f219, [%r81+-3036];
	fma.rn.f32 	%f487, %f219, %f204, %f487;
	fma.rn.f32 	%f471, %f219, %f203, %f471;
	ld.shared.f32 	%f220, [%r81+-1500];
	fma.rn.f32 	%f455, %f220, %f204, %f455;
	fma.rn.f32 	%f439, %f220, %f203, %f439;
	ld.shared.f32 	%f221, [%r81];
	fma.rn.f32 	%f486, %f221, %f204, %f486;
	fma.rn.f32 	%f470, %f221, %f203, %f470;
	ld.shared.f32 	%f222, [%r81+1536];
	fma.rn.f32 	%f454, %f222, %f204, %f454;
	fma.rn.f32 	%f438, %f222, %f203, %f438;
	ld.shared.f32 	%f223, [%r81+12];
	fma.rn.f32 	%f485, %f223, %f204, %f485;
	fma.rn.f32 	%f469, %f223, %f203, %f469;
	ld.shared.f32 	%f224, [%r81+1548];
	fma.rn.f32 	%f453, %f224, %f204, %f453;
	fma.rn.f32 	%f437, %f224, %f203, %f437;
	ld.shared.f32 	%f225, [%r81+24];
	fma.rn.f32 	%f484, %f225, %f204, %f484;
	fma.rn.f32 	%f468, %f225, %f203, %f468;
	ld.shared.f32 	%f226, [%r81+1560];
	fma.rn.f32 	%f452, %f226, %f204, %f452;
	fma.rn.f32 	%f436, %f226, %f203, %f436;
	ld.shared.f32 	%f227, [%r81+36];
	fma.rn.f32 	%f483, %f227, %f204, %f483;
	fma.rn.f32 	%f467, %f227, %f203, %f467;
	ld.shared.f32 	%f228, [%r81+1572];
	fma.rn.f32 	%f451, %f228, %f204, %f451;
	fma.rn.f32 	%f435, %f228, %f203, %f435;
	ld.shared.f32 	%f229, [%r81+3072];
	fma.rn.f32 	%f482, %f229, %f204, %f482;
	fma.rn.f32 	%f466, %f229, %f203, %f466;
	ld.shared.f32 	%f230, [%r81+4608];
	fma.rn.f32 	%f450, %f230, %f204, %f450;
	fma.rn.f32 	%f434, %f230, %f203, %f434;
	ld.shared.f32 	%f231, [%r81+3084];
	fma.rn.f32 	%f481, %f231, %f204, %f481;
	fma.rn.f32 	%f465, %f231, %f203, %f465;
	ld.shared.f32 	%f232, [%r81+4620];
	fma.rn.f32 	%f449, %f232, %f204, %f449;
	fma.rn.f32 	%f433, %f232, %f203, %f433;
	ld.shared.f32 	%f233, [%r81+3096];
	fma.rn.f32 	%f480, %f233, %f204, %f480;
	fma.rn.f32 	%f464, %f233, %f203, %f464;
	ld.shared.f32 	%f234, [%r81+4632];
	fma.rn.f32 	%f448, %f234, %f204, %f448;
	fma.rn.f32 	%f432, %f234, %f203, %f432;
	ld.shared.f32 	%f235, [%r81+3108];
	fma.rn.f32 	%f479, %f235, %f204, %f479;
	fma.rn.f32 	%f463, %f235, %f203, %f463;
	ld.shared.f32 	%f236, [%r81+4644];
	fma.rn.f32 	%f447, %f236, %f204, %f447;
	fma.rn.f32 	%f431, %f236, %f203, %f431;
	add.s32 	%r95, %r95, 4;
	add.s32 	%r94, %r94, 128;
	setp.ne.s32 	%p4, %r95, 6156;
	@%p4 bra 	$L__BB0_4;
	add.s32 	%r93, %r93, 1;
	setp.ne.s32 	%p5, %r93, 32;
	@%p5 bra 	$L__BB0_1;
	ld.param.u64 	%rd32, [my_kernel_kernel0_param_3];
	ld.param.u64 	%rd31, [my_kernel_kernel0_param_2];
	cvta.to.global.u64 	%rd23, %rd31;
	cvta.to.global.u64 	%rd24, %rd32;
	and.b32  	%r82, %r2, 15;
	shl.b32 	%r83, %r1, 5;
	and.b32  	%r84, %r83, 96;
	or.b32  	%r85, %r84, %r82;
	mul.wide.u32 	%rd25, %r85, 4;
	add.s64 	%rd26, %rd24, %rd25;
	ld.global.nc.f32 	%f237, [%rd26];
	shl.b32 	%r86, %r1, 13;
	or.b32  	%r87, %r86, %r2;
	shl.b32 	%r88, %r2, 5;
	and.b32  	%r89, %r88, 32256;
	and.b32  	%r90, %r87, 2147450895;
	or.b32  	%r91, %r90, %r89;
	or.b32  	%r92, %r91, %r84;
	ld.global.nc.f32 	%f238, [%rd26+64];
	add.f32 	%f239, %f494, %f237;
	max.f32 	%f240, %f239, 0f00000000;
	mul.wide.u32 	%rd27, %r92, 4;
	add.s64 	%rd28, %rd23, %rd27;
	st.global.f32 	[%rd28], %f240;
	add.f32 	%f241, %f478, %f238;
	max.f32 	%f242, %f241, 0f00000000;
	st.global.f32 	[%rd28+64], %f242;
	add.f32 	%f243, %f462, %f237;
	max.f32 	%f244, %f243, 0f00000000;
	st.global.f32 	[%rd28+65536], %f244;
	add.f32 	%f245, %f446, %f238;
	max.f32 	%f246, %f245, 0f00000000;
	st.global.f32 	[%rd28+65600], %f246;
	add.f32 	%f247, %f493, %f237;
	max.f32 	%f248, %f247, 0f00000000;
	st.global.f32 	[%rd28+512], %f248;
	add.f32 	%f249, %f477, %f238;
	max.f32 	%f250, %f249, 0f00000000;
	st.global.f32 	[%rd28+576], %f250;
	add.f32 	%f251, %f461, %f237;
	max.f32 	%f252, %f251, 0f00000000;
	st.global.f32 	[%rd28+66048], %f252;
	add.f32 	%f253, %f445, %f238;
	max.f32 	%f254, %f253, 0f00000000;
	st.global.f32 	[%rd28+66112], %f254;
	add.f32 	%f255, %f492, %f237;
	max.f32 	%f256, %f255, 0f00000000;
	st.global.f32 	[%rd28+1024], %f256;
	add.f32 	%f257, %f476, %f238;
	max.f32 	%f258, %f257, 0f00000000;
	st.global.f32 	[%rd28+1088], %f258;
	add.f32 	%f259, %f460, %f237;
	max.f32 	%f260, %f259, 0f00000000;
	st.global.f32 	[%rd28+66560], %f260;
	add.f32 	%f261, %f444, %f238;
	max.f32 	%f262, %f261, 0f00000000;
	st.global.f32 	[%rd28+66624], %f262;
	add.f32 	%f263, %f491, %f237;
	max.f32 	%f264, %f263, 0f00000000;
	st.global.f32 	[%rd28+1536], %f264;
	add.f32 	%f265, %f475, %f238;
	max.f32 	%f266, %f265, 0f00000000;
	st.global.f32 	[%rd28+1600], %f266;
	add.f32 	%f267, %f459, %f237;
	max.f32 	%f268, %f267, 0f00000000;
	st.global.f32 	[%rd28+67072], %f268;
	add.f32 	%f269, %f443, %f238;
	max.f32 	%f270, %f269, 0f00000000;
	st.global.f32 	[%rd28+67136], %f270;
	add.f32 	%f271, %f490, %f237;
	max.f32 	%f272, %f271, 0f00000000;
	st.global.f32 	[%rd28+2097152], %f272;
	add.f32 	%f273, %f474, %f238;
	max.f32 	%f274, %f273, 0f00000000;
	st.global.f32 	[%rd28+2097216], %f274;
	add.f32 	%f275, %f458, %f237;
	max.f32 	%f276, %f275, 0f00000000;
	st.global.f32 	[%rd28+2162688], %f276;
	add.f32 	%f277, %f442, %f238;
	max.f32 	%f278, %f277, 0f00000000;
	st.global.f32 	[%rd28+2162752], %f278;
	add.f32 	%f279, %f489, %f237;
	max.f32 	%f280, %f279, 0f00000000;
	st.global.f32 	[%rd28+2097664], %f280;
	add.f32 	%f281, %f473, %f238;
	max.f32 	%f282, %f281, 0f00000000;
	st.global.f32 	[%rd28+2097728], %f282;
	add.f32 	%f283, %f457, %f237;
	max.f32 	%f284, %f283, 0f00000000;
	st.global.f32 	[%rd28+2163200], %f284;
	add.f32 	%f285, %f441, %f238;
	max.f32 	%f286, %f285, 0f00000000;
	st.global.f32 	[%rd28+2163264], %f286;
	add.f32 	%f287, %f488, %f237;
	max.f32 	%f288, %f287, 0f00000000;
	st.global.f32 	[%rd28+2098176], %f288;
	add.f32 	%f289, %f472, %f238;
	max.f32 	%f290, %f289, 0f00000000;
	st.global.f32 	[%rd28+2098240], %f290;
	add.f32 	%f291, %f456, %f237;
	max.f32 	%f292, %f291, 0f00000000;
	st.global.f32 	[%rd28+2163712], %f292;
	add.f32 	%f293, %f440, %f238;
	max.f32 	%f294, %f293, 0f00000000;
	st.global.f32 	[%rd28+2163776], %f294;
	add.f32 	%f295, %f487, %f237;
	max.f32 	%f296, %f295, 0f00000000;
	st.global.f32 	[%rd28+2098688], %f296;
	add.f32 	%f297, %f471, %f238;
	max.f32 	%f298, %f297, 0f00000000;
	st.global.f32 	[%rd28+2098752], %f298;
	add.f32 	%f299, %f455, %f237;
	max.f32 	%f300, %f299, 0f00000000;
	st.global.f32 	[%rd28+2164224], %f300;
	add.f32 	%f301, %f439, %f238;
	max.f32 	%f302, %f301, 0f00000000;
	st.global.f32 	[%rd28+2164288], %f302;
	add.f32 	%f303, %f486, %f237;
	max.f32 	%f304, %f303, 0f00000000;
	st.global.f32 	[%rd28+4194304], %f304;
	add.f32 	%f305, %f470, %f238;
	max.f32 	%f306, %f305, 0f00000000;
	st.global.f32 	[%rd28+4194368], %f306;
	add.f32 	%f307, %f454, %f237;
	max.f32 	%f308, %f307, 0f00000000;
	st.global.f32 	[%rd28+4259840], %f308;
	add.f32 	%f309, %f438, %f238;
	max.f32 	%f310, %f309, 0f00000000;
	st.global.f32 	[%rd28+4259904], %f310;
	add.f32 	%f311, %f485, %f237;
	max.f32 	%f312, %f311, 0f00000000;
	st.global.f32 	[%rd28+4194816], %f312;
	add.f32 	%f313, %f469, %f238;
	max.f32 	%f314, %f313, 0f00000000;
	st.global.f32 	[%rd28+4194880], %f314;
	add.f32 	%f315, %f453, %f237;
	max.f32 	%f316, %f315, 0f00000000;
	st.global.f32 	[%rd28+4260352], %f316;
	add.f32 	%f317, %f437, %f238;
	max.f32 	%f318, %f317, 0f00000000;
	st.global.f32 	[%rd28+4260416], %f318;
	add.f32 	%f319, %f484, %f237;
	max.f32 	%f320, %f319, 0f00000000;
	st.global.f32 	[%rd28+4195328], %f320;
	add.f32 	%f321, %f468, %f238;
	max.f32 	%f322, %f321, 0f00000000;
	st.global.f32 	[%rd28+4195392], %f322;
	add.f32 	%f323, %f452, %f237;
	max.f32 	%f324, %f323, 0f00000000;
	st.global.f32 	[%rd28+4260864], %f324;
	add.f32 	%f325, %f436, %f238;
	max.f32 	%f326, %f325, 0f00000000;
	st.global.f32 	[%rd28+4260928], %f326;
	add.f32 	%f327, %f483, %f237;
	max.f32 	%f328, %f327, 0f00000000;
	st.global.f32 	[%rd28+4195840], %f328;
	add.f32 	%f329, %f467, %f238;
	max.f32 	%f330, %f329, 0f00000000;
	st.global.f32 	[%rd28+4195904], %f330;
	add.f32 	%f331, %f451, %f237;
	max.f32 	%f332, %f331, 0f00000000;
	st.global.f32 	[%rd28+4261376], %f332;
	add.f32 	%f333, %f435, %f238;
	max.f32 	%f334, %f333, 0f00000000;
	st.global.f32 	[%rd28+4261440], %f334;
	add.f32 	%f335, %f482, %f237;
	max.f32 	%f336, %f335, 0f00000000;
	st.global.f32 	[%rd28+6291456], %f336;
	add.f32 	%f337, %f466, %f238;
	max.f32 	%f338, %f337, 0f00000000;
	st.global.f32 	[%rd28+6291520], %f338;
	add.f32 	%f339, %f450, %f237;
	max.f32 	%f340, %f339, 0f00000000;
	st.global.f32 	[%rd28+6356992], %f340;
	add.f32 	%f341, %f434, %f238;
	max.f32 	%f342, %f341, 0f00000000;
	st.global.f32 	[%rd28+6357056], %f342;
	add.f32 	%f343, %f481, %f237;
	max.f32 	%f344, %f343, 0f00000000;
	st.global.f32 	[%rd28+6291968], %f344;
	add.f32 	%f345, %f465, %f238;
	max.f32 	%f346, %f345, 0f00000000;
	st.global.f32 	[%rd28+6292032], %f346;
	add.f32 	%f347, %f449, %f237;
	max.f32 	%f348, %f347, 0f00000000;
	st.global.f32 	[%rd28+6357504], %f348;
	add.f32 	%f349, %f433, %f238;
	max.f32 	%f350, %f349, 0f00000000;
	st.global.f32 	[%rd28+6357568], %f350;
	add.f32 	%f351, %f480, %f237;
	max.f32 	%f352, %f351, 0f00000000;
	st.global.f32 	[%rd28+6292480], %f352;
	add.f32 	%f353, %f464, %f238;
	max.f32 	%f354, %f353, 0f00000000;
	st.global.f32 	[%rd28+6292544], %f354;
	add.f32 	%f355, %f448, %f237;
	max.f32 	%f356, %f355, 0f00000000;
	st.global.f32 	[%rd28+6358016], %f356;
	add.f32 	%f357, %f432, %f238;
	max.f32 	%f358, %f357, 0f00000000;
	st.global.f32 	[%rd28+6358080], %f358;
	add.f32 	%f359, %f479, %f237;
	max.f32 	%f360, %f359, 0f00000000;
	st.global.f32 	[%rd28+6292992], %f360;
	add.f32 	%f361, %f463, %f238;
	max.f32 	%f362, %f361, 0f00000000;
	st.global.f32 	[%rd28+6293056], %f362;
	add.f32 	%f363, %f447, %f237;
	max.f32 	%f364, %f363, 0f00000000;
	st.global.f32 	[%rd28+6358528], %f364;
	add.f32 	%f365, %f431, %f238;
	max.f32 	%f366, %f365, 0f00000000;
	st.global.f32 	[%rd28+6358592], %f366;
	ret;

}


// ===== COMPILED SASS (sm_100) =====

	.target	sm_100

	.elftype	@"ET_EXEC"


//--------------------- .note.nv.tkinfo           --------------------------
	.section	.note.nv.tkinfo,"",@"SHT_NOTE"
	.sectionflags	@"SHF_NOTE_NV_TKINFO"
	.tkinfo
        /*0018*/ 	.word	0x00000002
        /*0030*/ 	.string	""
        /*0030*/ 	.string	"ptxas"
        /*0030*/ 	.string	"Cuda compilation tools, release 13.0, V13.0.88"
        /*0030*/ 	.string	"Build cuda_13.0.r13.0/compiler.36424714_0"
        /*0030*/ 	.string	"-arch sm_100 -m 64 "



//--------------------- .note.nv.cuinfo           --------------------------
	.section	.note.nv.cuinfo,"",@"SHT_NOTE"
	.sectionflags	@"SHF_NOTE_NV_CUINFO"
        /*0018*/ 	.short	0x0002
        /*001a*/ 	.short	0x0064
        /*001c*/ 	.short	0x0082
	.zero		2


//--------------------- .nv.info                  --------------------------
	.section	.nv.info,"",@"SHT_CUDA_INFO"
	.align	4


	//----- nvinfo : EIATTR_REGCOUNT
	.align		4
        /*0000*/ 	.byte	0x04, 0x2f
        /*0002*/ 	.short	(.L_1 - .L_0)
	.align		4
.L_0:
        /*0004*/ 	.word	index@(my_kernel_kernel0)
        /*0008*/ 	.word	0x0000005c


	//----- nvinfo : EIATTR_FRAME_SIZE
	.align		4
.L_1:
        /*000c*/ 	.byte	0x04, 0x11
        /*000e*/ 	.short	(.L_3 - .L_2)
	.align		4
.L_2:
        /*0010*/ 	.word	index@(my_kernel_kernel0)
        /*0014*/ 	.word	0x00000000


	//----- nvinfo : EIATTR_MIN_STACK_SIZE
	.align		4
.L_3:
        /*0018*/ 	.byte	0x04, 0x12
        /*001a*/ 	.short	(.L_5 - .L_4)
	.align		4
.L_4:
        /*001c*/ 	.word	index@(my_kernel_kernel0)
        /*0020*/ 	.word	0x00000000
.L_5:


//--------------------- .nv.compat                --------------------------
	.section	.nv.compat,"",@"SHT_CUDA_COMPAT_INFO"
	.align	4
        /*0000*/ 	.byte	0x02, 0x09, 0x00, 0x00, 0x02, 0x02, 0x01, 0x00, 0x02, 0x05, 0x05, 0x00, 0x03, 0x07, 0x01, 0x01
        /*0010*/ 	.byte	0x02, 0x03, 0x00, 0x00, 0x02, 0x06, 0x01, 0x00, 0x04, 0x0b, 0x08, 0x00, 0x09, 0x00, 0x00, 0x00
        /*0020*/ 	.byte	0x00, 0x00, 0x00, 0x00


//--------------------- .nv.info.my_kernel_kernel0 --------------------------
	.section	.nv.info.my_kernel_kernel0,"",@"SHT_CUDA_INFO"
	.sectionflags	@""
	.align	4


	//----- nvinfo : EIATTR_CUDA_API_VERSION
	.align		4
        /*0000*/ 	.byte	0x04, 0x37
        /*0002*/ 	.short	(.L_7 - .L_6)
.L_6:
        /*0004*/ 	.word	0x00000082


	//----- nvinfo : EIATTR_KPARAM_INFO
	.align		4
.L_7:
        /*0008*/ 	.byte	0x04, 0x17
        /*000a*/ 	.short	(.L_9 - .L_8)
.L_8:
        /*000c*/ 	.word	0x00000000
        /*0010*/ 	.short	0x0003
        /*0012*/ 	.short	0x0018
        /*0014*/ 	.byte	0x00, 0xf5, 0x21, 0x00


	//----- nvinfo : EIATTR_KPARAM_INFO
	.align		4
.L_9:
        /*0018*/ 	.byte	0x04, 0x17
        /*001a*/ 	.short	(.L_11 - .L_10)
.L_10:
        /*001c*/ 	.word	0x00000000
        /*0020*/ 	.short	0x0002
        /*0022*/ 	.short	0x0010
        /*0024*/ 	.byte	0x00, 0xf5, 0x21, 0x00


	//----- nvinfo : EIATTR_KPARAM_INFO
	.align		4
.L_11:
        /*0028*/ 	.byte	0x04, 0x17
        /*002a*/ 	.short	(.L_13 - .L_12)
.L_12:
        /*002c*/ 	.word	0x00000000
        /*0030*/ 	.short	0x0001
        /*0032*/ 	.short	0x0008
        /*0034*/ 	.byte	0x00, 0xf5, 0x21, 0x00


	//----- nvinfo : EIATTR_KPARAM_INFO
	.align		4
.L_13:
        /*0038*/ 	.byte	0x04, 0x17
        /*003a*/ 	.short	(.L_15 - .L_14)
.L_14:
        /*003c*/ 	.word	0x00000000
        /*0040*/ 	.short	0x0000
        /*0042*/ 	.short	0x0000
        /*0044*/ 	.byte	0x00, 0xf5, 0x21, 0x00


	//----- nvinfo : EIATTR_SPARSE_MMA_MASK
	.align		4
.L_15:
        /*0048*/ 	.byte	0x03, 0x50
        /*004a*/ 	.short	0x0000


	//----- nvinfo : EIATTR_MAXREG_COUNT
	.align		4
        /*004c*/ 	.byte	0x03, 0x1b
        /*004e*/ 	.short	0x00ff


	//----- nvinfo : EIATTR_NUM_BARRIERS
	.align		4
        /*0050*/ 	.byte	0x02, 0x4c
        /*0052*/ 	.byte	0x01
	.zero		1


	//----- nvinfo : EIATTR_MERCURY_ISA_VERSION
	.align		4
        /*0054*/ 	.byte	0x03, 0x5f
        /*0056*/ 	.short	0x0101


	//----- nvinfo : EIATTR_VRC_CTA_INIT_COUNT
	.align		4
        /*0058*/ 	.byte	0x02, 0x4a
	.zero		1
	.zero		1


	//----- nvinfo : EIATTR_EXIT_INSTR_OFFSETS
	.align		4
        /*005c*/ 	.byte	0x04, 0x1c
        /*005e*/ 	.short	(.L_17 - .L_16)


	//   ....[0]....
.L_16:
        /*0060*/ 	.word	0x00001f20


	//----- nvinfo : EIATTR_CRS_STACK_SIZE
	.align		4
.L_17:
        /*0064*/ 	.byte	0x04, 0x1e
        /*0066*/ 	.short	(.L_19 - .L_18)
.L_18:
        /*0068*/ 	.word	0x00000000


	//----- nvinfo : EIATTR_CBANK_PARAM_SIZE
	.align		4
.L_19:
        /*006c*/ 	.byte	0x03, 0x19
        /*006e*/ 	.short	0x0020


	//----- nvinfo : EIATTR_PARAM_CBANK
	.align		4
        /*0070*/ 	.byte	0x04, 0x0a
        /*0072*/ 	.short	(.L_21 - .L_20)
	.align		4
.L_20:
        /*0074*/ 	.word	index@(.nv.constant0.my_kernel_kernel0)
        /*0078*/ 	.short	0x0380
        /*007a*/ 	.short	0x0020


	//----- nvinfo : EIATTR_SW_WAR
	.align		4
.L_21:
        /*007c*/ 	.byte	0x04, 0x36
        /*007e*/ 	.short	(.L_23 - .L_22)
.L_22:
        /*0080*/ 	.word	0x00000008
.L_23:


//--------------------- .nv.callgraph             --------------------------
	.section	.nv.callgraph,"",@"SHT_CUDA_CALLGRAPH"
	.align	4
	.sectionentsize	8
	.align		4
        /*0000*/ 	.word	0x00000000
	.align		4
        /*0004*/ 	.word	0xffffffff
	.align		4
        /*0008*/ 	.word	0x00000000
	.align		4
        /*000c*/ 	.word	0xfffffffe
	.align		4
        /*0010*/ 	.word	0x00000000
	.align		4
        /*0014*/ 	.word	0xfffffffd
	.align		4
        /*0018*/ 	.word	0x00000000
	.align		4
        /*001c*/ 	.word	0xfffffffc


//--------------------- .text.my_kernel_kernel0   --------------------------
	.section	.text.my_kernel_kernel0,"ax",@progbits
	.align	128
        .global         my_kernel_kernel0
        .type           my_kernel_kernel0,@function
        .size           my_kernel_kernel0,(.L_x_5 - my_kernel_kernel0)
        .other          my_kernel_kernel0,@"STO_CUDA_ENTRY STV_DEFAULT"
my_kernel_kernel0:
.text.my_kernel_kernel0:
[----:B------:R-:W-:Y:S01]  /*0000*/  LDC R1, c[0x0][0x37c] ;  /* 0x0000df00ff017b82 */ /* 0x000fe20000000800 */
[----:B------:R-:W0:Y:S01]  /*0010*/  S2R R76, SR_TID.X ;  /* 0x00000000004c7919 */ /* 0x000e220000002100 */
[----:B------:R-:W-:Y:S02]  /*0020*/  CS2R R12, SRZ ;  /* 0x00000000000c7805 */ /* 0x000fe4000001ff00 */
[----:B------:R-:W-:Y:S02]  /*0030*/  CS2R R14, SRZ ;  /* 0x00000000000e7805 */ /* 0x000fe4000001ff00 */
[----:B------:R-:W-:Y:S01]  /*0040*/  CS2R R16, SRZ ;  /* 0x0000000000107805 */ /* 0x000fe2000001ff00 */
[----:B------:R-:W1:Y:S01]  /*0050*/  S2R R75, SR_CTAID.X ;  /* 0x00000000004b7919 */ /* 0x000e620000002500 */
[----:B------:R-:W-:Y:S02]  /*0060*/  CS2R R18, SRZ ;  /* 0x0000000000127805 */ /* 0x000fe4000001ff00 */
[----:B------:R-:W-:-:S02]  /*0070*/  CS2R R20, SRZ ;  /* 0x0000000000147805 */ /* 0x000fc4000001ff00 */
[----:B------:R-:W-:Y:S02]  /*0080*/  CS2R R22, SRZ ;  /* 0x0000000000167805 */ /* 0x000fe4000001ff00 */
[----:B------:R-:W-:Y:S02]  /*0090*/  CS2R R24, SRZ ;  /* 0x0000000000187805 */ /* 0x000fe4000001ff00 */
[----:B------:R-:W-:Y:S02]  /*00a0*/  CS2R R26, SRZ ;  /* 0x00000000001a7805 */ /* 0x000fe4000001ff00 */
[----:B------:R-:W-:Y:S02]  /*00b0*/  MOV R74, RZ ;  /* 0x000000ff004a7202 */ /* 0x000fe40000000f00 */
[----:B------:R-:W-:Y:S02]  /*00c0*/  CS2R R46, SRZ ;  /* 0x00000000002e7805 */ /* 0x000fe4000001ff00 */
[----:B------:R-:W-:-:S02]  /*00d0*/  CS2R R48, SRZ ;  /* 0x0000000000307805 */ /* 0x000fc4000001ff00 */
[----:B------:R-:W-:Y:S02]  /*00e0*/  CS2R R50, SRZ ;  /* 0x0000000000327805 */ /* 0x000fe4000001ff00 */
[----:B------:R-:W-:Y:S02]  /*00f0*/  CS2R R52, SRZ ;  /* 0x0000000000347805 */ /* 0x000fe4000001ff00 */
[----:B------:R-:W-:Y:S02]  /*0100*/  CS2R R56, SRZ ;  /* 0x0000000000387805 */ /* 0x000fe4000001ff00 */
[----:B------:R-:W-:Y:S02]  /*0110*/  CS2R R58, SRZ ;  /* 0x00000000003a7805 */ /* 0x000fe4000001ff00 */
        /* <DEDUP_REMOVED lines=15> */
[C---:B0-----:R-:W-:Y:S02]  /*0210*/  IADD3 R3, PT, PT, R76.reuse, 0x2, RZ ;  /* 0x000000024c037810 */ /* 0x041fe40007ffe0ff */
[----:B------:R-:W-:Y:S02]  /*0220*/  CS2R R54, SRZ ;  /* 0x0000000000367805 */ /* 0x000fe4000001ff00 */
[----:B------:R-:W-:Y:S02]  /*0230*/  IADD3 R5, PT, PT, R76, 0x1, RZ ;  /* 0x000000014c057810 */ /* 0x000fe40007ffe0ff */
[----:B------:R-:W-:Y:S02]  /*0240*/  CS2R R64, SRZ ;  /* 0x0000000000407805 */ /* 0x000fe4000001ff00 */
[----:B------:R-:W-:Y:S01]  /*0250*/  LOP3.LUT R2, R3, 0xffff, RZ, 0xc0, !PT ;  /* 0x0000ffff03027812 */ /* 0x000fe200078ec0ff */
[----:B------:R-:W0:Y:S01]  /*0260*/  LDCU.64 UR10, c[0x0][0x358] ;  /* 0x00006b00ff0a77ac */ /* 0x000e220008000a00 */
[----:B------:R-:W-:-:S02]  /*0270*/  LOP3.LUT R4, R5, 0xffff, RZ, 0xc0, !PT ;  /* 0x0000ffff05047812 */ /* 0x000fc400078ec0ff */
[----:B------:R-:W-:Y:S01]  /*0280*/  LOP3.LUT R0, R76, 0xffff, RZ, 0xc0, !PT ;  /* 0x0000ffff4c007812 */ /* 0x000fe200078ec0ff */
[----:B------:R-:W-:Y:S01]  /*0290*/  IMAD R2, R2, 0x5556, RZ ;  /* 0x0000555602027824 */ /* 0x000fe200078e02ff */
[----:B------:R-:W-:Y:S01]  /*02a0*/  ISETP.GT.U32.AND P0, PT, R76, 0xff, PT ;  /* 0x000000ff4c00780c */ /* 0x000fe20003f04070 */
[----:B------:R-:W-:Y:S01]  /*02b0*/  IMAD R4, R4, 0x5556, RZ ;  /* 0x0000555604047824 */ /* 0x000fe200078e02ff */
[----:B------:R-:W-:Y:S01]  /*02c0*/  ISETP.GE.U32.AND P1, PT, R76, 0x100, PT ;  /* 0x000001004c00780c */ /* 0x000fe20003f26070 */
[----:B------:R-:W-:Y:S01]  /*02d0*/  IMAD R0, R0, 0x5556, RZ ;  /* 0x0000555600007824 */ /* 0x000fe200078e02ff */
[----:B------:R-:W-:Y:S01]  /*02e0*/  SHF.R.U32.HI R2, RZ, 0x10, R2 ;  /* 0x00000010ff027819 */ /* 0x000fe20000011602 */
[----:B------:R-:W-:Y:S01]  /*02f0*/  UMOV UR4, URZ ;  /* 0x000000ff00047c82 */ /* 0x000fe20008000000 */
[----:B------:R-:W-:Y:S02]  /*0300*/  SHF.R.U32.HI R4, RZ, 0x10, R4 ;  /* 0x00000010ff047819 */ /* 0x000fe40000011604 */
[----:B------:R-:W-:-:S02]  /*0310*/  PRMT R2, R2, 0x9910, RZ ;  /* 0x0000991002027816 */ /* 0x000fc400000000ff */
[----:B------:R-:W-:Y:S02]  /*0320*/  PRMT R6, R4, 0x9910, RZ ;  /* 0x0000991004067816 */ /* 0x000fe400000000ff */
[----:B------:R-:W-:Y:S02]  /*0330*/  MOV R4, R2 ;  /* 0x0000000200047202 */ /* 0x000fe40000000f00 */
[----:B------:R-:W-:Y:S01]  /*0340*/  SHF.R.U32.HI R0, RZ, 0x10, R0 ;  /* 0x00000010ff007819 */ /* 0x000fe20000011600 */
[----:B------:R-:W-:Y:S01]  /*0350*/  IMAD R6, R6, 0x3, RZ ;  /* 0x0000000306067824 */ /* 0x000fe200078e02ff */
[----:B------:R-:W-:Y:S01]  /*0360*/  IADD3 R9, PT, PT, R76, 0xa00, RZ ;  /* 0x00000a004c097810 */ /* 0x000fe20007ffe0ff */
[----:B------:R-:W-:Y:S01]  /*0370*/  IMAD R4, R4, 0x3, RZ ;  /* 0x0000000304047824 */ /* 0x000fe200078e02ff */
[----:B------:R-:W-:Y:S01]  /*0380*/  PRMT R10, R0, 0x9910, RZ ;  /* 0x00009910000a7816 */ /* 0x000fe200000000ff */
[----:B------:R-:W-:Y:S01]  /*0390*/  IMAD.MOV R6, RZ, RZ, -R6 ;  /* 0x000000ffff067224 */ /* 0x000fe200078e0a06 */
[----:B-1----:R-:W-:-:S02]  /*03a0*/  SHF.R.U32.HI R0, RZ, 0x2, R75 ;  /* 0x00000002ff007819 */ /* 0x002fc4000001164b */
[----:B------:R-:W-:Y:S01]  /*03b0*/  IADD3 R4, PT, PT, RZ, -R4, RZ ;  /* 0x80000004ff047210 */ /* 0x000fe20007ffe0ff */
[----:B------:R-:W-:Y:S01]  /*03c0*/  IMAD R2, R10, 0x3, RZ ;  /* 0x000000030a027824 */ /* 0x000fe200078e02ff */
[----:B------:R-:W-:Y:S01]  /*03d0*/  PRMT R6, R6, 0x7710, RZ ;  /* 0x0000771006067816 */ /* 0x000fe200000000ff */
[----:B------:R-:W-:Y:S01]  /*03e0*/  IMAD R0, R0, 0x6000, RZ ;  /* 0x0000600000007824 */ /* 0x000fe200078e02ff */
[----:B------:R-:W-:Y:S02]  /*03f0*/  PRMT R4, R4, 0x7710, RZ ;  /* 0x0000771004047816 */ /* 0x000fe400000000ff */
[----:B------:R-:W-:Y:S01]  /*0400*/  IADD3 R2, PT, PT, RZ, -R2, RZ ;  /* 0x80000002ff027210 */ /* 0x000fe20007ffe0ff */
[----:B------:R-:W-:Y:S01]  /*0410*/  IMAD.IADD R7, R5, 0x1, R6 ;  /* 0x0000000105077824 */ /* 0x000fe200078e0206 */
[----:B------:R-:W-:Y:S02]  /*0420*/  IADD3 R4, PT, PT, R3, R4, RZ ;  /* 0x0000000403047210 */ /* 0x000fe40007ffe0ff */
[----:B------:R-:W-:-:S02]  /*0430*/  PRMT R3, R2, 0x7710, RZ ;  /* 0x0000771002037816 */ /* 0x000fc400000000ff */
[C---:B------:R-:W-:Y:S02]  /*0440*/  IADD3 R2, PT, PT, R0.reuse, 0x60000, RZ ;  /* 0x0006000000027810 */ /* 0x040fe40007ffe0ff */
[----:B------:R-:W-:Y:S02]  /*0450*/  IADD3 R3, PT, PT, R3, R76, RZ ;  /* 0x0000004c03037210 */ /* 0x000fe40007ffe0ff */
[----:B------:R-:W-:Y:S02]  /*0460*/  @!P0 IADD3 R2, PT, PT, R0, RZ, RZ ;  /* 0x000000ff00028210 */ /* 0x000fe40007ffe0ff */
[----:B------:R-:W-:Y:S02]  /*0470*/  LOP3.LUT R5, R4, 0xffff, RZ, 0xc0, !PT ;  /* 0x0000ffff04057812 */ /* 0x000fe400078ec0ff */
[C---:B------:R-:W-:Y:S02]  /*0480*/  LOP3.LUT R6, R76.reuse, 0x800, RZ, 0xfc, !PT ;  /* 0x000008004c067812 */ /* 0x040fe400078efcff */
[----:B------:R-:W-:-:S02]  /*0490*/  LOP3.LUT R4, R76, 0x400, RZ, 0xfc, !PT ;  /* 0x000004004c047812 */ /* 0x000fc400078efcff */
[C---:B------:R-:W-:Y:S02]  /*04a0*/  LOP3.LUT R3, R0.reuse, 0xffff, R3, 0xf8, !PT ;  /* 0x0000ffff00037812 */ /* 0x040fe400078ef803 */
[----:B------:R-:W-:Y:S02]  /*04b0*/  LOP3.LUT R7, R0, 0xffff, R7, 0xf8, !PT ;  /* 0x0000ffff00077812 */ /* 0x000fe400078ef807 */
[-C--:B------:R-:W-:Y:S02]  /*04c0*/  LOP3.LUT R2, R2, R5.reuse, RZ, 0xfc, !PT ;  /* 0x0000000502027212 */ /* 0x080fe400078efcff */
[----:B------:R-:W-:Y:S01]  /*04d0*/  LOP3.LUT R8, R0, R5, RZ, 0xfc, !PT ;  /* 0x0000000500087212 */ /* 0x000fe200078efcff */
[C---:B------:R-:W-:Y:S01]  /*04e0*/  VIADD R5, R76.reuse, 0x100 ;  /* 0x000001004c057836 */ /* 0x040fe20000000000 */
[----:B------:R-:W-:Y:S02]  /*04f0*/  IADD3 R0, PT, PT, R76, 0x200, RZ ;  /* 0x000002004c007810 */ /* 0x000fe40007ffe0ff */
[----:B------:R-:W-:-:S02]  /*0500*/  LOP3.LUT R6, R6, 0xffff, RZ, 0xc0, !PT ;  /* 0x0000ffff06067812 */ /* 0x000fc400078ec0ff */
[----:B------:R-:W-:Y:S02]  /*0510*/  @P1 IADD3 R0, PT, PT, R76, 0xff00, RZ ;  /* 0x0000ff004c001810 */ /* 0x000fe40007ffe0ff */
[----:B------:R-:W-:Y:S01]  /*0520*/  LOP3.LUT R4, R4, 0xffff, RZ, 0xc0, !PT ;  /* 0x0000ffff04047812 */ /* 0x000fe200078ec0ff */
[----:B------:R-:W-:Y:S01]  /*0530*/  IMAD R6, R6, 0xaab, RZ ;  /* 0x00000aab06067824 */ /* 0x000fe200078e02ff */
[----:B------:R-:W-:Y:S02]  /*0540*/  LOP3.LUT R11, R9, 0xffff, RZ, 0xc0, !PT ;  /* 0x0000ffff090b7812 */ /* 0x000fe400078ec0ff */
[----:B------:R-:W-:Y:S01]  /*0550*/  LOP3.LUT R5, R5, 0xffff, RZ, 0xc0, !PT ;  /* 0x0000ffff05057812 */ /* 0x000fe200078ec0ff */
[----:B------:R-:W-:Y:S01]  /*0560*/  IMAD R4, R4, 0x2ab, RZ ;  /* 0x000002ab04047824 */ /* 0x000fe200078e02ff */
[----:B------:R-:W-:Y:S01]  /*0570*/  LOP3.LUT R9, R0, 0xffff, RZ, 0xc0, !PT ;  /* 0x0000ffff00097812 */ /* 0x000fe200078ec0ff */
[----:B------:R-:W-:Y:S02]  /*0580*/  IMAD R11, R11, 0xaab, RZ ;  /* 0x00000aab0b0b7824 */ /* 0x000fe400078e02ff */
[----:B------:R-:W-:Y:S01]  /*0590*/  IMAD R0, R10, 0x60, RZ ;  /* 0x000000600a007824 */ /* 0x000fe200078e02ff */
[----:B------:R-:W-:Y:S01]  /*05a0*/  SHF.R.U32.HI R4, RZ, 0x13, R4 ;  /* 0x00000013ff047819 */ /* 0x000fe20000011604 */
[----:B------:R-:W-:Y:S01]  /*05b0*/  IMAD R79, R5, 0x5556, RZ ;  /* 0x00005556054f7824 */ /* 0x000fe200078e02ff */
[----:B------:R-:W-:Y:S01]  /*05c0*/  SHF.R.U32.HI R5, RZ, 0x15, R6 ;  /* 0x00000015ff057819 */ /* 0x000fe20000011606 */
[----:B------:R-:W-:Y:S01]  /*05d0*/  IMAD R9, R9, 0xaaab, RZ ;  /* 0x0000aaab09097824 */ /* 0x000fe200078e02ff */
[----:B------:R-:W-:Y:S01]  /*05e0*/  SHF.R.U32.HI R6, RZ, 0x15, R11 ;  /* 0x00000015ff067819 */ /* 0x000fe2000001160b */
[----:B------:R-:W-:Y:S01]  /*05f0*/  IMAD R4, R4, 0x60000, R7 ;  /* 0x0006000004047824 */ /* 0x000fe200078e0207 */
[----:B------:R-:W-:Y:S01]  /*0600*/  LOP3.LUT R0, R0, 0xffff, RZ, 0xc0, !PT ;  /* 0x0000ffff00007812 */ /* 0x000fe200078ec0ff */
[----:B------:R-:W-:Y:S01]  /*0610*/  IMAD R8, R5, 0x60000, R8 ;  /* 0x0006000005087824 */ /* 0x000fe200078e0208 */
[----:B------:R-:W-:Y:S01]  /*0620*/  SHF.R.U32.HI R79, RZ, 0x10, R79 ;  /* 0x00000010ff4f7819 */ /* 0x000fe2000001164f */
[----:B------:R-:W-:Y:S01]  /*0630*/  IMAD R6, R6, 0x60000, R7 ;  /* 0x0006000006067824 */ /* 0x000fe200078e0207 */
[----:B------:R-:W-:-:S02]  /*0640*/  SHF.R.U32.HI R77, RZ, 0x11, R9 ;  /* 0x00000011ff4d7819 */ /* 0x000fc40000011609 */
[----:B------:R-:W-:Y:S01]  /*0650*/  IADD3 R81, PT, PT, R0, R3, RZ ;  /* 0x0000000300517210 */ /* 0x000fe20007ffe0ff */
[----:B------:R-:W-:Y:S02]  /*0660*/  HFMA2 R0, -RZ, RZ, 0, 0 ;  /* 0x00000000ff007431 */ /* 0x000fe400000001ff */
[----:B------:R-:W-:Y:S02]  /*0670*/  IMAD R80, R79, 0x60, R4 ;  /* 0x000000604f507824 */ /* 0x000fe400078e0204 */
[----:B------:R-:W-:Y:S02]  /*0680*/  IMAD R78, R77, 0x60, R2 ;  /* 0x000000604d4e7824 */ /* 0x000fe400078e0202 */
[----:B------:R-:W-:Y:S02]  /*0690*/  IMAD R79, R79, 0x60, R6 ;  /* 0x000000604f4f7824 */ /* 0x000fe400078e0206 */
[----:B0-----:R-:W-:-:S07]  /*06a0*/  IMAD R77, R77, 0x60, R8 ;  /* 0x000000604d4d7824 */ /* 0x001fce00078e0208 */
.L_x_3:
[----:B------:R-:W0:Y:S01]  /*06b0*/  LDC.64 R10, c[0x0][0x380] ;  /* 0x0000e000ff0a7b82 */ /* 0x000e220000000a00 */
[----:B------:R-:W-:Y:S01]  /*06c0*/  MOV R5, UR4 ;  /* 0x0000000400057c02 */ /* 0x000fe20008000f00 */
[----:B------:R-:W-:Y:S01]  /*06d0*/  IMAD.U32 R3, RZ, RZ, UR4 ;  /* 0x00000004ff037e24 */ /* 0x000fe2000f8e00ff */
[----:B------:R-:W-:Y:S02]  /*06e0*/  MOV R4, UR4 ;  /* 0x0000000400047c02 */ /* 0x000fe40008000f00 */
[----:B------:R-:W-:Y:S01]  /*06f0*/  MOV R6, UR4 ;  /* 0x0000000400067c02 */ /* 0x000fe20008000f00 */
[----:B------:R-:W-:Y:S01]  /*0700*/  IMAD R3, R3, 0x3, R78 ;  /* 0x0000000303037824 */ /* 0x000fe200078e024e */
[----:B------:R-:W-:Y:S01]  /*0710*/  MOV R2, UR4 ;  /* 0x0000000400027c02 */ /* 0x000fe20008000f00 */
[----:B------:R-:W-:Y:S02]  /*0720*/  IMAD R5, R5, 0x3, R80 ;  /* 0x0000000305057824 */ /* 0x000fe400078e0250 */
[----:B------:R-:W-:-:S02]  /*0730*/  IMAD R7, R4, 0x3, R77 ;  /* 0x0000000304077824 */ /* 0x000fc400078e024d */
[----:B------:R-:W-:Y:S02]  /*0740*/  IMAD R9, R6, 0x3, R79 ;  /* 0x0000000306097824 */ /* 0x000fe400078e024f */
[----:B------:R-:W-:Y:S02]  /*0750*/  IMAD R83, R2, 0x3, R81 ;  /* 0x0000000302537824 */ /* 0x000fe400078e0251 */
[----:B0-----:R-:W-:-:S04]  /*0760*/  IMAD.WIDE.U32 R2, R3, 0x4, R10 ;  /* 0x0000000403027825 */ /* 0x001fc800078e000a */
[--C-:B------:R-:W-:Y:S02]  /*0770*/  IMAD.WIDE.U32 R4, R5, 0x4, R10.reuse ;  /* 0x0000000405047825 */ /* 0x100fe400078e000a */
[----:B------:R-:W2:Y:S02]  /*0780*/  LDG.E.CONSTANT R2, desc[UR10][R2.64] ;  /* 0x0000000a02027981 */ /* 0x000ea4000c1e9900 */
[--C-:B------:R-:W-:Y:S02]  /*0790*/  IMAD.WIDE.U32 R6, R7, 0x4, R10.reuse ;  /* 0x0000000407067825 */ /* 0x100fe400078e000a */
[----:B------:R-:W3:Y:S02]  /*07a0*/  LDG.E.CONSTANT R4, desc[UR10][R4.64] ;  /* 0x0000000a04047981 */ /* 0x000ee4000c1e9900 */
[--C-:B------:R-:W-:Y:S02]  /*07b0*/  IMAD.WIDE.U32 R8, R9, 0x4, R10.reuse ;  /* 0x0000000409087825 */ /* 0x100fe400078e000a */
[----:B------:R-:W4:Y:S02]  /*07c0*/  LDG.E.CONSTANT R6, desc[UR10][R6.64] ;  /* 0x0000000a06067981 */ /* 0x000f24000c1e9900 */
[----:B------:R-:W-:-:S02]  /*07d0*/  IMAD.WIDE.U32 R10, R83, 0x4, R10 ;  /* 0x00000004530a7825 */ /* 0x000fc400078e000a */
[----:B------:R-:W5:Y:S04]  /*07e0*/  LDG.E.CONSTANT R8, desc[UR10][R8.64] ;  /* 0x0000000a08087981 */ /* 0x000f68000c1e9900 */
[----:B------:R-:W5:Y:S04]  /*07f0*/  LDG.E.CONSTANT R82, desc[UR10][R10.64] ;  /* 0x0000000a0a527981 */ /* 0x000f68000c1e9900 */
[----:B------:R-:W5:Y:S01]  /*0800*/  LDG.E.CONSTANT R84, desc[UR10][R10.64+0x300000] ;  /* 0x3000000a0a547981 */ /* 0x000f62000c1e9900 */
[----:B------:R-:W0:Y:S01]  /*0810*/  S2UR UR7, SR_CgaCtaId ;  /* 0x00000000000779c3 */ /* 0x000e220000008800 */
[----:B------:R-:W-:-:S07]  /*0820*/  UMOV UR5, 0x400 ;  /* 0x0000040000057882 */ /* 0x000fce0000000000 */
[----:B------:R-:W-:Y:S01]  /*0830*/  BAR.SYNC.DEFER_BLOCKING 0x0 ;  /* 0x0000000000007b1d */ /* 0x000fe20000010000 */
[----:B------:R-:W-:Y:S01]  /*0840*/  ISETP.GT.U32.AND P0, PT, R76, 0x1f, PT ;  /* 0x0000001f4c00780c */ /* 0x000fe20003f04070 */
[----:B0-----:R-:W-:-:S06]  /*0850*/  ULEA UR8, UR7, UR5, 0x18 ;  /* 0x0000000507087291 */ /* 0x001fcc000f8ec0ff */
[----:B------:R-:W-:Y:S01]  /*0860*/  LEA R83, R76, UR8, 0x2 ;  /* 0x000000084c537c11 */ /* 0x000fe2000f8e10ff */
[----:B------:R-:W-:Y:S04]  /*0870*/  BSSY.RECONVERGENT B0, `(.L_x_0) ;  /* 0x0000028000007945 */ /* 0x000fe80003800200 */
[----:B--2---:R0:W-:Y:S04]  /*0880*/  STS [R83+0x800], R2 ;  /* 0x0008000253007388 */ /* 0x0041e80000000800 */
[----:B---3--:R0:W-:Y:S04]  /*0890*/  STS [R83+0x1000], R4 ;  /* 0x0010000453007388 */ /* 0x0081e80000000800 */
[----:B----4-:R0:W-:Y:S04]  /*08a0*/  STS [R83+0x2000], R6 ;  /* 0x0020000653007388 */ /* 0x0101e80000000800 */
[----:B-----5:R0:W-:Y:S04]  /*08b0*/  STS [R83+0x2800], R8 ;  /* 0x0028000853007388 */ /* 0x0201e80000000800 */
[----:B------:R0:W-:Y:S04]  /*08c0*/  STS [R83], R82 ;  /* 0x0000005253007388 */ /* 0x0001e80000000800 */
[----:B------:R0:W-:Y:S01]  /*08d0*/  STS [R83+0x1800], R84 ;  /* 0x0018005453007388 */ /* 0x0001e20000000800 */
[----:B------:R-:W-:Y:S05]  /*08e0*/  @P0 BRA `(.L_x_1) ;  /* 0x0000000000800947 */ /* 0x000fea0003800000 */
[----:B0-----:R-:W-:Y:S01]  /*08f0*/  IMAD.SHL.U32 R2, R75, 0x20, RZ ;  /* 0x000000204b027824 */ /* 0x001fe200078e00ff */
[----:B------:R-:W0:Y:S01]  /*0900*/  LDC.64 R6, c[0x0][0x388] ;  /* 0x0000e200ff067b82 */ /* 0x000e220000000a00 */
[C---:B------:R-:W-:Y:S02]  /*0910*/  IMAD R8, R76.reuse, 0xc, RZ ;  /* 0x0000000c4c087824 */ /* 0x040fe400078e02ff */
[----:B------:R-:W-:Y:S01]  /*0920*/  IMAD R4, R76, 0x3, RZ ;  /* 0x000000034c047824 */ /* 0x000fe200078e02ff */
[----:B------:R-:W-:Y:S02]  /*0930*/  LOP3.LUT R3, R2, 0x60, RZ, 0xc0, !PT ;  /* 0x0000006002037812 */ /* 0x000fe400078ec0ff */
[C---:B------:R-:W-:Y:S02]  /*0940*/  IADD3 R2, PT, PT, R8.reuse, 0x4, RZ ;  /* 0x0000000408027810 */ /* 0x040fe40007ffe0ff */
[----:B------:R-:W-:Y:S02]  /*0950*/  IADD3 R10, PT, PT, R8, 0x8, RZ ;  /* 0x00000008080a7810 */ /* 0x000fe40007ffe0ff */
[----:B------:R-:W-:-:S02]  /*0960*/  IADD3 R5, PT, PT, R4, 0x1, RZ ;  /* 0x0000000104057810 */ /* 0x000fc40007ffe0ff */
[C---:B------:R-:W-:Y:S02]  /*0970*/  LOP3.LUT R2, R3.reuse, 0x380, R2, 0xf8, !PT ;  /* 0x0000038003027812 */ /* 0x040fe400078ef802 */
[C---:B------:R-:W-:Y:S02]  /*0980*/  LOP3.LUT R10, R3.reuse, 0x380, R10, 0xf8, !PT ;  /* 0x00000380030a7812 */ /* 0x040fe400078ef80a */
[----:B------:R-:W-:Y:S02]  /*0990*/  LOP3.LUT R3, R3, 0x180, R8, 0xf8, !PT ;  /* 0x0000018003037812 */ /* 0x000fe400078ef808 */
[----:B------:R-:W-:Y:S02]  /*09a0*/  IADD3 R9, PT, PT, R4, 0x2, RZ ;  /* 0x0000000204097810 */ /* 0x000fe40007ffe0ff */
[----:B------:R-:W-:Y:S02]  /*09b0*/  LOP3.LUT R2, R2, 0x1f, R5, 0xf8, !PT ;  /* 0x0000001f02027812 */ /* 0x000fe400078ef805 */
[----:B------:R-:W-:Y:S01]  /*09c0*/  LOP3.LUT R3, R3, 0x1f, R4, 0xf8, !PT ;  /* 0x0000001f03037812 */ /* 0x000fe200078ef804 */
[----:B------:R-:W-:Y:S01]  /*09d0*/  IMAD.U32 R4, RZ, RZ, UR4 ;  /* 0x00000004ff047e24 */ /* 0x000fe2000f8e00ff */
[----:B------:R-:W-:-:S02]  /*09e0*/  LOP3.LUT R9, R10, 0x1f, R9, 0xf8, !PT ;  /* 0x0000001f0a097812 */ /* 0x000fc400078ef809 */
[----:B------:R-:W-:Y:S01]  /*09f0*/  MOV R5, UR4 ;  /* 0x0000000400057c02 */ /* 0x000fe20008000f00 */
[----:B------:R-:W-:Y:S01]  /*0a00*/  IMAD R3, R4, 0x180, R3 ;  /* 0x0000018004037824 */ /* 0x000fe200078e0203 */
[----:B------:R-:W-:-:S03]  /*0a10*/  MOV R10, UR4 ;  /* 0x00000004000a7c02 */ /* 0x000fc60008000f00 */
[----:B------:R-:W-:Y:S02]  /*0a20*/  IMAD R5, R5, 0x180, R2 ;  /* 0x0000018005057824 */ /* 0x000fe400078e0202 */
[----:B------:R-:W-:Y:S02]  /*0a30*/  IMAD R9, R10, 0x180, R9 ;  /* 0x000001800a097824 */ /* 0x000fe400078e0209 */
[----:B0-----:R-:W-:-:S04]  /*0a40*/  IMAD.WIDE.U32 R2, R3, 0x4, R6 ;  /* 0x0000000403027825 */ /* 0x001fc800078e0006 */
[--C-:B------:R-:W-:Y:S02]  /*0a50*/  IMAD.WIDE.U32 R4, R5, 0x4, R6.reuse ;  /* 0x0000000405047825 */ /* 0x100fe400078e0006 */
[----:B------:R-:W2:Y:S02]  /*0a60*/  LDG.E.CONSTANT R3, desc[UR10][R2.64] ;  /* 0x0000000a02037981 */ /* 0x000ea4000c1e9900 */
[----:B------:R-:W-:Y:S02]  /*0a70*/  IMAD.WIDE.U32 R6, R9, 0x4, R6 ;  /* 0x0000000409067825 */ /* 0x000fe400078e0006 */
[----:B------:R-:W3:Y:S04]  /*0a80*/  LDG.E.CONSTANT R5, desc[UR10][R4.64] ;  /* 0x0000000a04057981 */ /* 0x000ee8000c1e9900 */
[----:B------:R-:W4:Y:S01]  /*0a90*/  LDG.E.CONSTANT R7, desc[UR10][R6.64] ;  /* 0x0000000a06077981 */ /* 0x000f22000c1e9900 */
[----:B------:R-:W-:-:S04]  /*0aa0*/  UIADD3 UR6, UPT, UPT, UR5, 0x3000, URZ ;  /* 0x0000300005067890 */ /* 0x000fc8000fffe0ff */
[----:B------:R-:W-:-:S09]  /*0ab0*/  ULEA UR6, UR7, UR6, 0x18 ;  /* 0x0000000607067291 */ /* 0x000fd2000f8ec0ff */
[----:B--2---:R1:W-:Y:S04]  /*0ac0*/  STS [R8+UR6], R3 ;  /* 0x0000000308007988 */ /* 0x0043e80008000806 */
[----:B---3--:R1:W-:Y:S04]  /*0ad0*/  STS [R8+UR6+0x4], R5 ;  /* 0x0000040508007988 */ /* 0x0083e80008000806 */
[----:B----4-:R1:W-:Y:S02]  /*0ae0*/  STS [R8+UR6+0x8], R7 ;  /* 0x0000080708007988 */ /* 0x0103e40008000806 */
.L_x_1:
[----:B------:R-:W-:Y:S05]  /*0af0*/  BSYNC.RECONVERGENT B0 ;  /* 0x0000000000007941 */ /* 0x000fea0003800200 */
.L_x_0:
[----:B------:R-:W-:Y:S01]  /*0b00*/  BAR.SYNC.DEFER_BLOCKING 0x0 ;  /* 0x0000000000007b1d */ /* 0x000fe20000010000 */
[----:B------:R-:W-:Y:S01]  /*0b10*/  UIADD3 UR5, UPT, UPT, UR5, 0x3000, URZ ;  /* 0x0000300005057890 */ /* 0x000fe2000fffe0ff */
[----:B-1----:R-:W-:Y:S01]  /*0b20*/  HFMA2 R5, -RZ, RZ, 0, 2.86102294921875e-06 ;  /* 0x00000030ff057431 */ /* 0x002fe200000001ff */
[----:B0-----:R-:W-:Y:S02]  /*0b30*/  SHF.L.U32 R2, R76, 0x2, RZ ;  /* 0x000000024c027819 */ /* 0x001fe400000006ff */
[----:B------:R-:W-:Y:S01]  /*0b40*/  ULEA UR5, UR7, UR5, 0x18 ;  /* 0x0000000507057291 */ /* 0x000fe2000f8ec0ff */
[----:B------:R-:W-:Y:S02]  /*0b50*/  SHF.R.U32.HI R4, RZ, 0x4, R76 ;  /* 0x00000004ff047819 */ /* 0x000fe4000001164c */
[----:B------:R-:W-:-:S03]  /*0b60*/  LOP3.LUT R3, R2, 0x3c, RZ, 0xc0, !PT ;  /* 0x0000003c02037812 */ /* 0x000fc600078ec0ff */
[----:B------:R-:W-:Y:S01]  /*0b70*/  IMAD.U32 R6, RZ, RZ, UR5 ;  /* 0x00000005ff067e24 */ /* 0x000fe2000f8e00ff */
[----:B------:R-:W-:Y:S01]  /*0b80*/  UMOV UR5, 0x1800 ;  /* 0x0000180000057882 */ /* 0x000fe20000000000 */
[----:B------:R-:W-:-:S03]  /*0b90*/  IMAD R2, R4, R5, UR8 ;  /* 0x0000000804027e24 */ /* 0x000fc6000f8e0205 */
[----:B------:R-:W-:-:S07]  /*0ba0*/  IADD3 R3, PT, PT, R3, 0x40, R6 ;  /* 0x0000004003037810 */ /* 0x000fce0007ffe006 */
.L_x_2:
[----:B------:R-:W-:Y:S04]  /*0bb0*/  LDS R4, [R3+-0x40] ;  /* 0xffffc00003047984 */ /* 0x000fe80000000800 */
[----:B------:R-:W0:Y:S04]  /*0bc0*/  LDS R6, [R2+UR5+-0x1800] ;  /* 0xffe8000502067984 */ /* 0x000e280008000800 */
[----:B------:R1:W2:Y:S04]  /*0bd0*/  LDS R5, [R3] ;  /* 0x0000000003057984 */ /* 0x0002a80000000800 */
[----:B------:R-:W3:Y:S04]  /*0be0*/  LDS R7, [R2+UR5+-0x1200] ;  /* 0xffee000502077984 */ /* 0x000ee80008000800 */
[----:B------:R-:W4:Y:S01]  /*0bf0*/  LDS R8, [R2+UR5+-0x17f4] ;  /* 0xffe80c0502087984 */ /* 0x000f220008000800 */
[----:B-1----:R-:W-:-:S03]  /*0c00*/  IADD3 R3, PT, PT, R3, 0x80, RZ ;  /* 0x0000008003037810 */ /* 0x002fc60007ffe0ff */
[----:B------:R-:W1:Y:S04]  /*0c10*/  LDS R9, [R2+UR5+-0x11f4] ;  /* 0xffee0c0502097984 */ /* 0x000e680008000800 */
[----:B------:R-:W5:Y:S04]  /*0c20*/  LDS R10, [R2+UR5+-0x17e8] ;  /* 0xffe81805020a7984 */ /* 0x000f680008000800 */
[----:B------:R-:W5:Y:S04]  /*0c30*/  LDS R11, [R2+UR5+-0x11e8] ;  /* 0xffee1805020b7984 */ /* 0x000f680008000800 */
[----:B------:R-:W5:Y:S04]  /*0c40*/  LDS R83, [R2+UR5+-0x17dc] ;  /* 0xffe8240502537984 */ /* 0x000f680008000800 */
[----:B------:R-:W5:Y:S04]  /*0c50*/  LDS R82, [R2+UR5+-0x11dc] ;  /* 0xffee240502527984 */ /* 0x000f680008000800 */
[----:B------:R-:W5:Y:S01]  /*0c60*/  LDS R84, [R2+UR5+-0xc00] ;  /* 0xfff4000502547984 */ /* 0x000f620008000800 */
[----:B0-----:R-:W-:-:S03]  /*0c70*/  FFMA R43, R4, R6, R43 ;  /* 0x00000006042b7223 */ /* 0x001fc6000000002b */
[----:B------:R-:W0:Y:S01]  /*0c80*/  LDS R85, [R2+UR5+-0x600] ;  /* 0xfffa000502557984 */ /* 0x000e220008000800 */
[----:B--2---:R-:W-:-:S03]  /*0c90*/  FFMA R42, R5, R6, R42 ;  /* 0x00000006052a7223 */ /* 0x004fc6000000002a */
[----:B------:R-:W2:Y:S01]  /*0ca0*/  LDS R86, [R2+UR5+-0x5f4] ;  /* 0xfffa0c0502567984 */ /* 0x000ea20008000800 */
[CC--:B---3--:R-:W-:Y:S01]  /*0cb0*/  FFMA R44, R4.reuse, R7.reuse, R44 ;  /* 0x00000007042c7223 */ /* 0x0c8fe2000000002c */
[C---:B------:R-:W-:Y:S02]  /*0cc0*/  FFMA R26, R5.reuse, R7, R26 ;  /* 0x00000007051a7223 */ /* 0x040fe4000000001a */
[----:B------:R-:W3:Y:S01]  /*0cd0*/  LDS R87, [R2+UR5+-0x5e8] ;  /* 0xfffa180502577984 */ /* 0x000ee20008000800 */
[CC--:B----4-:R-:W-:Y:S01]  /*0ce0*/  FFMA R73, R4.reuse, R8.reuse, R73 ;  /* 0x0000000804497223 */ /* 0x0d0fe20000000049 */
[C---:B------:R-:W-:Y:S02]  /*0cf0*/  FFMA R41, R5.reuse, R8, R41 ;  /* 0x0000000805297223 */ /* 0x040fe40000000029 */
[----:B------:R-:W4:Y:S01]  /*0d00*/  LDS R88, [R2+UR5+-0xbdc] ;  /* 0xfff4240502587984 */ /* 0x000f220008000800 */
[-C--:B-1----:R-:W-:Y:S01]  /*0d10*/  FFMA R72, R4, R9.reuse, R72 ;  /* 0x0000000904487223 */ /* 0x082fe20000000048 */
[----:B------:R-:W-:-:S02]  /*0d20*/  FFMA R25, R5, R9, R25 ;  /* 0x0000000905197223 */ /* 0x000fc40000000019 */
[----:B------:R-:W1:Y:S01]  /*0d30*/  LDS R8, [R2+UR5+-0xbf4] ;  /* 0xfff40c0502087984 */ /* 0x000e620008000800 */
[CC--:B-----5:R-:W-:Y:S01]  /*0d40*/  FFMA R71, R4.reuse, R10.reuse, R71 ;  /* 0x0000000a04477223 */ /* 0x0e0fe20000000047 */
[C---:B------:R-:W-:Y:S02]  /*0d50*/  FFMA R40, R5.reuse, R10, R40 ;  /* 0x0000000a05287223 */ /* 0x040fe40000000028 */
[----:B------:R-:W5:Y:S01]  /*0d60*/  LDS R9, [R2+UR5+-0xbe8] ;  /* 0xfff4180502097984 */ /* 0x000f620008000800 */
[CC--:B------:R-:W-:Y:S01]  /*0d70*/  FFMA R70, R4.reuse, R11.reuse, R70 ;  /* 0x0000000b04467223 */ /* 0x0c0fe20000000046 */
[C---:B------:R-:W-:Y:S02]  /*0d80*/  FFMA R24, R5.reuse, R11, R24 ;  /* 0x0000000b05187223 */ /* 0x040fe40000000018 */
[----:B------:R-:W5:Y:S01]  /*0d90*/  LDS R89, [R2+UR5+-0x5dc] ;  /* 0xfffa240502597984 */ /* 0x000f620008000800 */
[-C--:B------:R-:W-:Y:S01]  /*0da0*/  FFMA R68, R4, R83.reuse, R68 ;  /* 0x0000005304447223 */ /* 0x080fe20000000044 */
[----:B------:R-:W-:-:S02]  /*0db0*/  FFMA R39, R5, R83, R39 ;  /* 0x0000005305277223 */ /* 0x000fc40000000027 */
[----:B------:R-:W5:Y:S01]  /*0dc0*/  LDS R7, [R2+UR5] ;  /* 0x0000000502077984 */ /* 0x000f620008000800 */
[CC--:B------:R-:W-:Y:S01]  /*0dd0*/  FFMA R69, R4.reuse, R82.reuse, R69 ;  /* 0x0000005204457223 */ /* 0x0c0fe20000000045 */
[C---:B------:R-:W-:Y:S02]  /*0de0*/  FFMA R23, R5.reuse, R82, R23 ;  /* 0x0000005205177223 */ /* 0x040fe40000000017 */
[----:B------:R-:W5:Y:S01]  /*0df0*/  LDS R6, [R2+UR5+0x600] ;  /* 0x0006000502067984 */ /* 0x000f620008000800 */
[CC--:B------:R-:W-:Y:S01]  /*0e00*/  FFMA R67, R4.reuse, R84.reuse, R67 ;  /* 0x0000005404437223 */ /* 0x0c0fe20000000043 */
[C---:B------:R-:W-:Y:S02]  /*0e10*/  FFMA R38, R5.reuse, R84, R38 ;  /* 0x0000005405267223 */ /* 0x040fe40000000026 */
[----:B------:R-:W5:Y:S01]  /*0e20*/  LDS R10, [R2+UR5+0x18] ;  /* 0x00001805020a7984 */ /* 0x000f620008000800 */
[-C--:B0-----:R-:W-:Y:S01]  /*0e30*/  FFMA R66, R4, R85.reuse, R66 ;  /* 0x0000005504427223 */ /* 0x081fe20000000042 */
[----:B------:R-:W-:-:S02]  /*0e40*/  FFMA R22, R5, R85, R22 ;  /* 0x0000005505167223 */ /* 0x000fc40000000016 */
[----:B------:R-:W0:Y:S01]  /*0e50*/  LDS R82, [R2+UR5+0x618] ;  /* 0x0006180502527984 */ /* 0x000e220008000800 */
[CC--:B--2---:R-:W-:Y:S01]  /*0e60*/  FFMA R63, R4.reuse, R86.reuse, R63 ;  /* 0x00000056043f7223 */ /* 0x0c4fe2000000003f */
[C---:B------:R-:W-:Y:S02]  /*0e70*/  FFMA R21, R5.reuse, R86, R21 ;  /* 0x0000005605157223 */ /* 0x040fe40000000015 */
[----:B------:R-:W2:Y:S01]  /*0e80*/  LDS R11, [R2+UR5+0x24] ;  /* 0x00002405020b7984 */ /* 0x000ea20008000800 */
[CC--:B---3--:R-:W-:Y:S01]  /*0e90*/  FFMA R62, R4.reuse, R87.reuse, R62 ;  /* 0x00000057043e7223 */ /* 0x0c8fe2000000003e */
[C---:B------:R-:W-:Y:S02]  /*0ea0*/  FFMA R20, R5.reuse, R87, R20 ;  /* 0x0000005705147223 */ /* 0x040fe40000000014 */
[----:B------:R-:W3:Y:S01]  /*0eb0*/  LDS R84, [R2+UR5+0xc00] ;  /* 0x000c000502547984 */ /* 0x000ee20008000800 */
[-C--:B----4-:R-:W-:Y:S01]  /*0ec0*/  FFMA R61, R4, R88.reuse, R61 ;  /* 0x00000058043d7223 */ /* 0x090fe2000000003d */
[----:B------:R-:W-:-:S02]  /*0ed0*/  FFMA R35, R5, R88, R35 ;  /* 0x0000005805237223 */ /* 0x000fc40000000023 */
[----:B------:R-:W4:Y:S01]  /*0ee0*/  LDS R83, [R2+UR5+0x1200] ;  /* 0x0012000502537984 */ /* 0x000f220008000800 */
[CC--:B-1----:R-:W-:Y:S01]  /*0ef0*/  FFMA R65, R4.reuse, R8.reuse, R65 ;  /* 0x0000000804417223 */ /* 0x0c2fe20000000041 */
[C---:B------:R-:W-:Y:S02]  /*0f00*/  FFMA R37, R5.reuse, R8, R37 ;  /* 0x0000000805257223 */ /* 0x040fe40000000025 */
[----:B------:R-:W1:Y:S01]  /*0f10*/  LDS R85, [R2+UR5+0xc0c] ;  /* 0x000c0c0502557984 */ /* 0x000e620008000800 */
[CC--:B-----5:R-:W-:Y:S01]  /*0f20*/  FFMA R64, R4.reuse, R9.reuse, R64 ;  /* 0x0000000904407223 */ /* 0x0e0fe20000000040 */
[C---:B------:R-:W-:Y:S02]  /*0f30*/  FFMA R36, R5.reuse, R9, R36 ;  /* 0x0000000905247223 */ /* 0x040fe40000000024 */
[----:B------:R-:W5:Y:S01]  /*0f40*/  LDS R8, [R2+UR5+0xc] ;  /* 0x00000c0502087984 */ /* 0x000f620008000800 */
[-C--:B------:R-:W-:Y:S01]  /*0f50*/  FFMA R60, R4, R89.reuse, R60 ;  /* 0x00000059043c7223 */ /* 0x080fe2000000003c */
[----:B------:R-:W-:-:S02]  /*0f60*/  FFMA R19, R5, R89, R19 ;  /* 0x0000005905137223 */ /* 0x000fc40000000013 */
[----:B------:R-:W5:Y:S01]  /*0f70*/  LDS R9, [R2+UR5+0x60c] ;  /* 0x00060c0502097984 */ /* 0x000f620008000800 */
[CC--:B------:R-:W-:Y:S01]  /*0f80*/  FFMA R58, R4.reuse, R7.reuse, R58 ;  /* 0x00000007043a7223 */ /* 0x0c0fe2000000003a */
[C---:B------:R-:W-:Y:S02]  /*0f90*/  FFMA R34, R5.reuse, R7, R34 ;  /* 0x0000000705227223 */ /* 0x040fe40000000022 */
[----:B------:R-:W5:Y:S01]  /*0fa0*/  LDS R86, [R2+UR5+0xc18] ;  /* 0x000c180502567984 */ /* 0x000f620008000800 */
[CC--:B------:R-:W-:Y:S01]  /*0fb0*/  FFMA R59, R4.reuse, R6.reuse, R59 ;  /* 0x00000006043b7223 */ /* 0x0c0fe2000000003b */
[C---:B------:R-:W-:Y:S02]  /*0fc0*/  FFMA R18, R5.reuse, R6, R18 ;  /* 0x0000000605127223 */ /* 0x040fe40000000012 */
[----:B------:R-:W5:Y:S01]  /*0fd0*/  LDS R7, [R2+UR5+0x624] ;  /* 0x0006240502077984 */ /* 0x000f620008000800 */
[-C--:B------:R-:W-:Y:S01]  /*0fe0*/  FFMA R55, R4, R10.reuse, R55 ;  /* 0x0000000a04377223 */ /* 0x080fe20000000037 */
[----:B------:R-:W-:-:S02]  /*0ff0*/  FFMA R32, R5, R10, R32 ;  /* 0x0000000a05207223 */ /* 0x000fc40000000020 */
[----:B------:R-:W5:Y:S01]  /*1000*/  LDS R6, [R2+UR5+0x120c] ;  /* 0x00120c0502067984 */ /* 0x000f620008000800 */
[----:B0-----:R-:W-:-:S03]  /*1010*/  FFMA R53, R4, R82, R53 ;  /* 0x0000005204357223 */ /* 0x001fc60000000035 */
[----:B------:R-:W0:Y:S01]  /*1020*/  LDS R87, [R2+UR5+0x1218] ;  /* 0x0012180502577984 */ /* 0x000e220008000800 */
[C---:B------:R-:W-:Y:S01]  /*1030*/  FFMA R16, R5.reuse, R82, R16 ;  /* 0x0000005205107223 */ /* 0x040fe20000000010 */
[-C--:B--2---:R-:W-:Y:S02]  /*1040*/  FFMA R54, R4, R11.reuse, R54 ;  /* 0x0000000b04367223 */ /* 0x084fe40000000036 */
[----:B------:R-:W2:Y:S01]  /*1050*/  LDS R88, [R2+UR5+0xc24] ;  /* 0x000c240502587984 */ /* 0x000ea20008000800 */
[----:B------:R-:W-:-:S03]  /*1060*/  FFMA R31, R5, R11, R31 ;  /* 0x0000000b051f7223 */ /* 0x000fc6000000001f */
[----:B------:R-:W2:Y:S01]  /*1070*/  LDS R89, [R2+UR5+0x1224] ;  /* 0x0012240502597984 */ /* 0x000ea20008000800 */
[----:B------:R-:W-:Y:S01]  /*1080*/  UIADD3 UR5, UPT, UPT, UR5, 0x4, URZ ;  /* 0x0000000405057890 */ /* 0x000fe2000fffe0ff */
[CC--:B---3--:R-:W-:Y:S01]  /*1090*/  FFMA R51, R4.reuse, R84.reuse, R51 ;  /* 0x0000005404337223 */ /* 0x0c8fe20000000033 */
[C---:B------:R-:W-:Y:S01]  /*10a0*/  FFMA R30, R5.reuse, R84, R30 ;  /* 0x00000054051e7223 */ /* 0x040fe2000000001e */
[CC--:B----4-:R-:W-:Y:S01]  /*10b0*/  FFMA R50, R4.reuse, R83.reuse, R50 ;  /* 0x0000005304327223 */ /* 0x0d0fe20000000032 */
[----:B------:R-:W-:Y:S01]  /*10c0*/  UISETP.NE.AND UP0, UPT, UR5, 0x180c, UPT ;  /* 0x0000180c0500788c */ /* 0x000fe2000bf05270 */
[C---:B------:R-:W-:Y:S01]  /*10d0*/  FFMA R14, R5.reuse, R83, R14 ;  /* 0x00000053050e7223 */ /* 0x040fe2000000000e */
[CC--:B-1----:R-:W-:Y:S01]  /*10e0*/  FFMA R48, R4.reuse, R85.reuse, R48 ;  /* 0x0000005504307223 */ /* 0x0c2fe20000000030 */
[C---:B------:R-:W-:Y:S01]  /*10f0*/  FFMA R29, R5.reuse, R85, R29 ;  /* 0x00000055051d7223 */ /* 0x040fe2000000001d */
[CC--:B-----5:R-:W-:Y:S01]  /*1100*/  FFMA R57, R4.reuse, R8.reuse, R57 ;  /* 0x0000000804397223 */ /* 0x0e0fe20000000039 */
[C---:B------:R-:W-:Y:S01]  /*1110*/  FFMA R33, R5.reuse, R8, R33 ;  /* 0x0000000805217223 */ /* 0x040fe20000000021 */
[CC--:B------:R-:W-:Y:S01]  /*1120*/  FFMA R56, R4.reuse, R9.reuse, R56 ;  /* 0x0000000904387223 */ /* 0x0c0fe20000000038 */
[C---:B------:R-:W-:Y:S01]  /*1130*/  FFMA R17, R5.reuse, R9, R17 ;  /* 0x0000000905117223 */ /* 0x040fe20000000011 */
[CC--:B------:R-:W-:Y:S01]  /*1140*/  FFMA R47, R4.reuse, R86.reuse, R47 ;  /* 0x00000056042f7223 */ /* 0x0c0fe2000000002f */
[C---:B------:R-:W-:Y:S01]  /*1150*/  FFMA R28, R5.reuse, R86, R28 ;  /* 0x00000056051c7223 */ /* 0x040fe2000000001c */
[CC--:B------:R-:W-:Y:S01]  /*1160*/  FFMA R52, R4.reuse, R7.reuse, R52 ;  /* 0x0000000704347223 */ /* 0x0c0fe20000000034 */
[C---:B------:R-:W-:Y:S01]  /*1170*/  FFMA R15, R5.reuse, R7, R15 ;  /* 0x00000007050f7223 */ /* 0x040fe2000000000f */
[CC--:B------:R-:W-:Y:S01]  /*1180*/  FFMA R49, R4.reuse, R6.reuse, R49 ;  /* 0x0000000604317223 */ /* 0x0c0fe20000000031 */
[C---:B------:R-:W-:Y:S01]  /*1190*/  FFMA R13, R5.reuse, R6, R13 ;  /* 0x00000006050d7223 */ /* 0x040fe2000000000d */
[CC--:B0-----:R-:W-:Y:S01]  /*11a0*/  FFMA R46, R4.reuse, R87.reuse, R46 ;  /* 0x00000057042e7223 */ /* 0x0c1fe2000000002e */
[C---:B------:R-:W-:Y:S01]  /*11b0*/  FFMA R12, R5.reuse, R87, R12 ;  /* 0x00000057050c7223 */ /* 0x040fe2000000000c */
[CC--:B--2---:R-:W-:Y:S01]  /*11c0*/  FFMA R45, R4.reuse, R88.reuse, R45 ;  /* 0x00000058042d7223 */ /* 0x0c4fe2000000002d */
[C---:B------:R-:W-:Y:S01]  /*11d0*/  FFMA R27, R5.reuse, R88, R27 ;  /* 0x00000058051b7223 */ /* 0x040fe2000000001b */
[-C--:B------:R-:W-:Y:S01]  /*11e0*/  FFMA R74, R4, R89.reuse, R74 ;  /* 0x00000059044a7223 */ /* 0x080fe2000000004a */
[----:B------:R-:W-:Y:S01]  /*11f0*/  FFMA R0, R5, R89, R0 ;  /* 0x0000005905007223 */ /* 0x000fe20000000000 */
[----:B------:R-:W-:Y:S06]  /*1200*/  BRA.U UP0, `(.L_x_2) ;  /* 0xfffffff900687547 */ /* 0x000fec000b83ffff */
[----:B------:R-:W-:-:S04]  /*1210*/  UIADD3 UR4, UPT, UPT, UR4, 0x1, URZ ;  /* 0x0000000104047890 */ /* 0x000fc8000fffe0ff */
[----:B------:R-:W-:-:S09]  /*1220*/  UISETP.NE.AND UP0, UPT, UR4, 0x20, UPT ;  /* 0x000000200400788c */ /* 0x000fd2000bf05270 */
[----:B------:R-:W-:Y:S05]  /*1230*/  BRA.U UP0, `(.L_x_3) ;  /* 0xfffffff5001c7547 */ /* 0x000fea000b83ffff */
[----:B------:R-:W0:Y:S01]  /*1240*/  LDC.64 R2, c[0x0][0x398] ;  /* 0x0000e600ff027b82 */ /* 0x000e220000000a00 */
[----:B------:R-:W-:-:S04]  /*1250*/  SHF.L.U32 R4, R75, 0x5, RZ ;  /* 0x000000054b047819 */ /* 0x000fc800000006ff */
[----:B------:R-:W-:-:S04]  /*1260*/  LOP3.LUT R4, R4, 0x60, RZ, 0xc0, !PT ;  /* 0x0000006004047812 */ /* 0x000fc800078ec0ff */
[----:B------:R-:W-:-:S05]  /*1270*/  LOP3.LUT R5, R4, 0xf, R76, 0xf8, !PT ;  /* 0x0000000f04057812 */ /* 0x000fca00078ef84c */
[----:B0-----:R-:W-:-:S05]  /*1280*/  IMAD.WIDE.U32 R2, R5, 0x4, R2 ;  /* 0x0000000405027825 */ /* 0x001fca00078e0002 */
[----:B------:R-:W2:Y:S04]  /*1290*/  LDG.E.CONSTANT R7, desc[UR10][R2.64+0x40] ;  /* 0x0000400a02077981 */ /* 0x000ea8000c1e9900 */
[----:B------:R-:W3:Y:S01]  /*12a0*/  LDG.E.CONSTANT R6, desc[UR10][R2.64] ;  /* 0x0000000a02067981 */ /* 0x000ee2000c1e9900 */
[----:B------:R-:W-:-:S04]  /*12b0*/  SHF.L.U32 R75, R75, 0xd, RZ ;  /* 0x0000000d4b4b7819 */ /* 0x000fc800000006ff */
[----:B------:R-:W-:Y:S02]  /*12c0*/  LOP3.LUT R75, R75, 0x7fff800f, R76, 0xc8, !PT ;  /* 0x7fff800f4b4b7812 */ /* 0x000fe400078ec84c */
[----:B------:R-:W-:-:S04]  /*12d0*/  SHF.L.U32 R76, R76, 0x5, RZ ;  /* 0x000000054c4c7819 */ /* 0x000fc800000006ff */
[----:B------:R-:W-:-:S04]  /*12e0*/  LOP3.LUT R9, R75, 0x7e00, R76, 0xf8, !PT ;  /* 0x00007e004b097812 */ /* 0x000fc800078ef84c */
[----:B------:R-:W-:Y:S02]  /*12f0*/  LOP3.LUT R9, R9, R4, RZ, 0xfc, !PT ;  /* 0x0000000409097212 */ /* 0x000fe400078efcff */
[----:B------:R-:W0:Y:S03]  /*1300*/  LDC.64 R4, c[0x0][0x390] ;  /* 0x0000e400ff047b82 */ /* 0x000e260000000a00 */
[----:B0-----:R-:W-:-:S04]  /*1310*/  IMAD.WIDE.U32 R4, R9, 0x4, R4 ;  /* 0x0000000409047825 */ /* 0x001fc800078e0004 */
[--C-:B--2---:R-:W-:Y:S01]  /*1320*/  FADD R42, R42, R7.reuse ;  /* 0x000000072a2a7221 */ /* 0x104fe20000000000 */
[--C-:B------:R-:W-:Y:S01]  /*1330*/  FADD R26, R26, R7.reuse ;  /* 0x000000071a1a7221 */ /* 0x100fe20000000000 */
[--C-:B------:R-:W-:Y:S01]  /*1340*/  FADD R40, R40, R7.reuse ;  /* 0x0000000728287221 */ /* 0x100fe20000000000 */
[--C-:B---3--:R-:W-:Y:S02]  /*1350*/  FADD R44, R44, R6.reuse ;  /* 0x000000062c2c7221 */ /* 0x108fe40000000000 */
[----:B------:R-:W-:Y:S01]  /*1360*/  FMNMX R3, RZ, R42, !PT ;  /* 0x0000002aff037209 */ /* 0x000fe20007800000 */
[--C-:B------:R-:W-:Y:S01]  /*1370*/  FADD R72, R72, R6.reuse ;  /* 0x0000000648487221 */ /* 0x100fe20000000000 */
        /* <DEDUP_REMOVED lines=28> */
[----:B------:R-:W-:Y:S01]  /*1540*/  FADD R0, R0, R7 ;  /* 0x0000000700007221 */ /* 0x000fe20000000000 */
[----:B------:R0:W-:Y:S01]  /*1550*/  STG.E desc[UR10][R4.64+0x40], R3 ;  /* 0x0000400304007986 */ /* 0x0001e2000c10190a */
[----:B------:R-:W-:Y:S01]  /*1560*/  FMNMX R9, RZ, R44, !PT ;  /* 0x0000002cff097209 */ /* 0x000fe20007800000 */
[----:B------:R-:W-:Y:S01]  /*1570*/  FADD R70, R70, R6 ;  /* 0x0000000646467221 */ /* 0x000fe20000000000 */
[----:B------:R-:W-:-:S02]  /*1580*/  FMNMX R11, RZ, R26, !PT ;  /* 0x0000001aff0b7209 */ /* 0x000fc40007800000 */
[----:B------:R-:W-:Y:S01]  /*1590*/  FMNMX R7, RZ, R72, !PT ;  /* 0x00000048ff077209 */ /* 0x000fe20007800000 */
[----:B------:R1:W-:Y:S01]  /*15a0*/  STG.E desc[UR10][R4.64+0x10000], R9 ;  /* 0x0100000904007986 */ /* 0x0003e2000c10190a */
[----:B0-----:R-:W-:-:S03]  /*15b0*/  FMNMX R3, RZ, R40, !PT ;  /* 0x00000028ff037209 */ /* 0x001fc60007800000 */
[----:B------:R0:W-:Y:S01]  /*15c0*/  STG.E desc[UR10][R4.64+0x10040], R11 ;  /* 0x0100400b04007986 */ /* 0x0001e2000c10190a */
[--C-:B------:R-:W-:Y:S01]  /*15d0*/  FADD R64, R64, R6.reuse ;  /* 0x0000000640407221 */ /* 0x100fe20000000000 */
[--C-:B------:R-:W-:Y:S02]  /*15e0*/  FADD R62, R62, R6.reuse ;  /* 0x000000063e3e7221 */ /* 0x100fe40000000000 */
[----:B------:R2:W-:Y:S01]  /*15f0*/  STG.E desc[UR10][R4.64+0x10200], R7 ;  /* 0x0102000704007986 */ /* 0x0005e2000c10190a */
[----:B-1----:R-:W-:Y:S01]  /*1600*/  FMNMX R9, RZ, R70, !PT ;  /* 0x00000046ff097209 */ /* 0x002fe20007800000 */
[----:B------:R-:W-:Y:S02]  /*1610*/  FADD R60, R60, R6 ;  /* 0x000000063c3c7221 */ /* 0x000fe40000000000 */
[----:B------:R1:W-:Y:S01]  /*1620*/  STG.E desc[UR10][R4.64+0x440], R3 ;  /* 0x0004400304007986 */ /* 0x0003e2000c10190a */
[----:B0-----:R-:W-:Y:S02]  /*1630*/  FMNMX R11, RZ, R24, !PT ;  /* 0x00000018ff0b7209 */ /* 0x001fe40007800000 */
[----:B--2---:R-:W-:-:S02]  /*1640*/  FMNMX R7, RZ, R38, !PT ;  /* 0x00000026ff077209 */ /* 0x004fc40007800000 */
[----:B-1----:R-:W-:Y:S01]  /*1650*/  FMNMX R3, RZ, R22, !PT ;  /* 0x00000016ff037209 */ /* 0x002fe20007800000 */
[----:B------:R0:W-:Y:S01]  /*1660*/  STG.E desc[UR10][R4.64+0x10400], R9 ;  /* 0x0104000904007986 */ /* 0x0001e2000c10190a */
[----:B------:R-:W-:-:S03]  /*1670*/  FADD R56, R56, R6 ;  /* 0x0000000638387221 */ /* 0x000fc60000000000 */
[----:B------:R1:W-:Y:S04]  /*1680*/  STG.E desc[UR10][R4.64+0x10440], R11 ;  /* 0x0104400b04007986 */ /* 0x0003e8000c10190a */
[----:B------:R2:W-:Y:S04]  /*1690*/  STG.E desc[UR10][R4.64+0x200040], R7 ;  /* 0x2000400704007986 */ /* 0x0005e8000c10190a */
[----:B------:R3:W-:Y:S01]  /*16a0*/  STG.E desc[UR10][R4.64+0x210040], R3 ;  /* 0x2100400304007986 */ /* 0x0007e2000c10190a */
[----:B0-----:R-:W-:Y:S02]  /*16b0*/  FMNMX R9, RZ, R36, !PT ;  /* 0x00000024ff097209 */ /* 0x001fe40007800000 */
[----:B-1----:R-:W-:-:S02]  /*16c0*/  FMNMX R11, RZ, R62, !PT ;  /* 0x0000003eff0b7209 */ /* 0x002fc40007800000 */
[----:B--2---:R-:W-:Y:S02]  /*16d0*/  FMNMX R7, RZ, R64, !PT ;  /* 0x00000040ff077209 */ /* 0x004fe40007800000 */
[----:B---3--:R-:W-:-:S03]  /*16e0*/  FMNMX R3, RZ, R60, !PT ;  /* 0x0000003cff037209 */ /* 0x008fc60007800000 */
[----:B------:R0:W-:Y:S01]  /*16f0*/  STG.E desc[UR10][R4.64+0x200400], R7 ;  /* 0x2004000704007986 */ /* 0x0001e2000c10190a */
[----:B------:R-:W-:Y:S01]  /*1700*/  FMNMX R25, RZ, R25, !PT ;  /* 0x00000019ff197209 */ /* 0x000fe20007800000 */
[--C-:B------:R-:W-:Y:S02]  /*1710*/  FADD R43, R43, R6.reuse ;  /* 0x000000062b2b7221 */ /* 0x100fe40000000000 */
[----:B------:R1:W-:Y:S01]  /*1720*/  STG.E desc[UR10][R4.64+0x200440], R9 ;  /* 0x2004400904007986 */ /* 0x0003e2000c10190a */
[--C-:B------:R-:W-:Y:S01]  /*1730*/  FADD R66, R66, R6.reuse ;  /* 0x0000000642427221 */ /* 0x100fe20000000000 */
[--C-:B------:R-:W-:Y:S02]  /*1740*/  FADD R54, R54, R6.reuse ;  /* 0x0000000636367221 */ /* 0x100fe40000000000 */
[----:B------:R2:W-:Y:S01]  /*1750*/  STG.E desc[UR10][R4.64+0x210400], R11 ;  /* 0x2104000b04007986 */ /* 0x0005e2000c10190a */
[--C-:B------:R-:W-:Y:S01]  /*1760*/  FADD R52, R52, R6.reuse ;  /* 0x0000000634347221 */ /* 0x100fe20000000000 */
[----:B------:R-:W-:-:S02]  /*1770*/  FADD R50, R50, R6 ;  /* 0x0000000632327221 */ /* 0x000fc40000000000 */
[----:B------:R3:W-:Y:S01]  /*1780*/  STG.E desc[UR10][R4.64+0x210600], R3 ;  /* 0x2106000304007986 */ /* 0x0007e2000c10190a */
[----:B0-----:R-:W-:Y:S02]  /*1790*/  FMNMX R7, RZ, R18, !PT ;  /* 0x00000012ff077209 */ /* 0x001fe40007800000 */
[----:B-1----:R-:W-:Y:S02]  /*17a0*/  FMNMX R9, RZ, R56, !PT ;  /* 0x00000038ff097209 */ /* 0x002fe40007800000 */
[----:B--2---:R-:W-:Y:S02]  /*17b0*/  FMNMX R11, RZ, R16, !PT ;  /* 0x00000010ff0b7209 */ /* 0x004fe40007800000 */
[----:B---3--:R-:W-:Y:S01]  /*17c0*/  FMNMX R3, RZ, R32, !PT ;  /* 0x00000020ff037209 */ /* 0x008fe20007800000 */
[----:B------:R0:W-:Y:S01]  /*17d0*/  STG.E desc[UR10][R4.64+0x10240], R25 ;  /* 0x0102401904007986 */ /* 0x0001e2000c10190a */
[--C-:B------:R-:W-:Y:S01]  /*17e0*/  FADD R73, R73, R6.reuse ;  /* 0x0000000649497221 */ /* 0x100fe20000000000 */
[--C-:B------:R-:W-:Y:S01]  /*17f0*/  FADD R71, R71, R6.reuse ;  /* 0x0000000647477221 */ /* 0x100fe20000000000 */
[--C-:B------:R-:W-:Y:S01]  /*1800*/  FADD R68, R68, R6.reuse ;  /* 0x0000000644447221 */ /* 0x100fe20000000000 */
        /* <DEDUP_REMOVED lines=16> */
[--C-:B------:R-:W-:Y:S01]  /*1910*/  FADD R49, R49, R6.reuse ;  /* 0x0000000631317221 */ /* 0x100fe20000000000 */
[--C-:B------:R-:W-:Y:S01]  /*1920*/  FADD R47, R47, R6.reuse ;  /* 0x000000062f2f7221 */ /* 0x100fe20000000000 */
[--C-:B------:R-:W-:Y:S01]  /*1930*/  FADD R46, R46, R6.reuse ;  /* 0x000000062e2e7221 */ /* 0x100fe20000000000 */
[--C-:B------:R-:W-:Y:S01]  /*1940*/  FADD R45, R45, R6.reuse ;  /* 0x000000062d2d7221 */ /* 0x100fe20000000000 */
[----:B------:R-:W-:Y:S01]  /*1950*/  FMNMX R43, RZ, R43, !PT ;  /* 0x0000002bff2b7209 */ /* 0x000fe20007800000 */
[----:B------:R-:W-:Y:S01]  /*1960*/  FADD R6, R74, R6 ;  /* 0x000000064a067221 */ /* 0x000fe20000000000 */
[----:B------:R-:W-:-:S02]  /*1970*/  FMNMX R23, RZ, R23, !PT ;  /* 0x00000017ff177209 */ /* 0x000fc40007800000 */
[----:B0-----:R-:W-:Y:S02]  /*1980*/  FMNMX R25, RZ, R66, !PT ;  /* 0x00000042ff197209 */ /* 0x001fe40007800000 */
[----:B------:R-:W-:Y:S02]  /*1990*/  FMNMX R21, RZ, R21, !PT ;  /* 0x00000015ff157209 */ /* 0x000fe40007800000 */
[----:B------:R-:W-:Y:S02]  /*19a0*/  FMNMX R19, RZ, R19, !PT ;  /* 0x00000013ff137209 */ /* 0x000fe40007800000 */
[----:B------:R-:W-:Y:S02]  /*19b0*/  FMNMX R17, RZ, R17, !PT ;  /* 0x00000011ff117209 */ /* 0x000fe40007800000 */
[----:B-1----:R-:W-:Y:S02]  /*19c0*/  FMNMX R7, RZ, R54, !PT ;  /* 0x00000036ff077209 */ /* 0x002fe40007800000 */
[----:B--2---:R-:W-:-:S02]  /*19d0*/  FMNMX R9, RZ, R52, !PT ;  /* 0x00000034ff097209 */ /* 0x004fc40007800000 */
[----:B------:R-:W-:Y:S02]  /*19e0*/  FMNMX R15, RZ, R15, !PT ;  /* 0x0000000fff0f7209 */ /* 0x000fe40007800000 */
[----:B---3--:R-:W-:Y:S02]  /*19f0*/  FMNMX R3, RZ, R30, !PT ;  /* 0x0000001eff037209 */ /* 0x008fe40007800000 */
[----:B----4-:R-:W-:Y:S01]  /*1a00*/  FMNMX R11, RZ, R50, !PT ;  /* 0x00000032ff0b7209 */ /* 0x010fe20007800000 */
[----:B------:R0:W-:Y:S01]  /*1a10*/  STG.E desc[UR10][R4.64], R43 ;  /* 0x0000002b04007986 */ /* 0x0001e2000c10190a */
[----:B------:R-:W-:Y:S02]  /*1a20*/  FMNMX R73, RZ, R73, !PT ;  /* 0x00000049ff497209 */ /* 0x000fe40007800000 */
[----:B------:R-:W-:Y:S01]  /*1a30*/  FMNMX R41, RZ, R41, !PT ;  /* 0x00000029ff297209 */ /* 0x000fe20007800000 */
[----:B------:R1:W-:Y:S01]  /*1a40*/  STG.E desc[UR10][R4.64+0x10640], R23 ;  /* 0x0106401704007986 */ /* 0x0003e2000c10190a */
[----:B------:R-:W-:-:S02]  /*1a50*/  FMNMX R71, RZ, R71, !PT ;  /* 0x00000047ff477209 */ /* 0x000fc40007800000 */
[----:B------:R-:W-:Y:S01]  /*1a60*/  FMNMX R39, RZ, R39, !PT ;  /* 0x00000027ff277209 */ /* 0x000fe20007800000 */
[----:B------:R-:W-:Y:S01]  /*1a70*/  STG.E desc[UR10][R4.64+0x210000], R25 ;  /* 0x2100001904007986 */ /* 0x000fe2000c10190a */
[----:B------:R-:W-:Y:S02]  /*1a80*/  FMNMX R69, RZ, R69, !PT ;  /* 0x00000045ff457209 */ /* 0x000fe40007800000 */
[----:B------:R-:W-:Y:S01]  /*1a90*/  FMNMX R67, RZ, R67, !PT ;  /* 0x00000043ff437209 */ /* 0x000fe20007800000 */
[----:B------:R2:W-:Y:S01]  /*1aa0*/  STG.E desc[UR10][R4.64+0x210240], R21 ;  /* 0x2102401504007986 */ /* 0x0005e2000c10190a */
[----:B0-----:R-:W-:Y:S02]  /*1ab0*/  FMNMX R43, RZ, R68, !PT ;  /* 0x00000044ff2b7209 */ /* 0x001fe40007800000 */
[----:B------:R-:W-:Y:S01]  /*1ac0*/  FMNMX R65, RZ, R65, !PT ;  /* 0x00000041ff417209 */ /* 0x000fe20007800000 */
[----:B------:R-:W-:Y:S01]  /*1ad0*/  STG.E desc[UR10][R4.64+0x210640], R19 ;  /* 0x2106401304007986 */ /* 0x000fe2000c10190a */
[----:B------:R-:W-:-:S02]  /*1ae0*/  FMNMX R37, RZ, R37, !PT ;  /* 0x00000025ff257209 */ /* 0x000fc40007800000 */
[----:B------:R-:W-:Y:S01]  /*1af0*/  FMNMX R63, RZ, R63, !PT ;  /* 0x0000003fff3f7209 */ /* 0x000fe20007800000 */
[----:B------:R0:W-:Y:S01]  /*1b00*/  STG.E desc[UR10][R4.64+0x410240], R17 ;  /* 0x4102401104007986 */ /* 0x0001e2000c10190a */
[----:B-1----:R-:W-:Y:S02]  /*1b10*/  FMNMX R23, RZ, R20, !PT ;  /* 0x00000014ff177209 */ /* 0x002fe40007800000 */
[----:B------:R-:W-:Y:S01]  /*1b20*/  FMNMX R61, RZ, R61, !PT ;  /* 0x0000003dff3d7209 */ /* 0x000fe20007800000 */
[----:B------:R1:W-:Y:S01]  /*1b30*/  STG.E desc[UR10][R4.64+0x400600], R7 ;  /* 0x4006000704007986 */ /* 0x0003e2000c10190a */
[----:B------:R-:W-:Y:S02]  /*1b40*/  FMNMX R35, RZ, R35, !PT ;  /* 0x00000023ff237209 */ /* 0x000fe40007800000 */
[----:B--2---:R-:W-:Y:S01]  /*1b50*/  FMNMX R21, RZ, R58, !PT ;  /* 0x0000003aff157209 */ /* 0x004fe20007800000 */
[----:B------:R2:W-:Y:S01]  /*1b60*/  STG.E desc[UR10][R4.64+0x410600], R9 ;  /* 0x4106000904007986 */ /* 0x0005e2000c10190a */
[----:B------:R-:W-:-:S02]  /*1b70*/  FMNMX R25, RZ, R34, !PT ;  /* 0x00000022ff197209 */ /* 0x000fc40007800000 */
[----:B------:R-:W-:Y:S01]  /*1b80*/  FMNMX R59, RZ, R59, !PT ;  /* 0x0000003bff3b7209 */ /* 0x000fe20007800000 */
[----:B------:R-:W-:Y:S01]  /*1b90*/  STG.E desc[UR10][R4.64+0x410640], R15 ;  /* 0x4106400f04007986 */ /* 0x000fe2000c10190a */
[----:B------:R-:W-:Y:S02]  /*1ba0*/  FMNMX R57, RZ, R57, !PT ;  /* 0x00000039ff397209 */ /* 0x000fe40007800000 */
[----:B------:R-:W-:Y:S01]  /*1bb0*/  FMNMX R33, RZ, R33, !PT ;  /* 0x00000021ff217209 */ /* 0x000fe20007800000 */
[----:B------:R3:W-:Y:S01]  /*1bc0*/  STG.E desc[UR10][R4.64+0x600040], R3 ;  /* 0x6000400304007986 */ /* 0x0007e2000c10190a */
[----:B------:R-:W-:Y:S02]  /*1bd0*/  FMNMX R55, RZ, R55, !PT ;  /* 0x00000037ff377209 */ /* 0x000fe40007800000 */
[----:B------:R-:W-:Y:S01]  /*1be0*/  FMNMX R53, RZ, R53, !PT ;  /* 0x00000035ff357209 */ /* 0x000fe20007800000 */
[----:B------:R4:W-:Y:S01]  /*1bf0*/  STG.E desc[UR10][R4.64+0x610000], R11 ;  /* 0x6100000b04007986 */ /* 0x0009e2000c10190a */
[----:B------:R-:W-:-:S02]  /*1c00*/  FMNMX R31, RZ, R31, !PT ;  /* 0x0000001fff1f7209 */ /* 0x000fc40007800000 */
[----:B------:R-:W-:Y:S02]  /*1c10*/  FMNMX R51, RZ, R51, !PT ;  /* 0x00000033ff337209 */ /* 0x000fe40007800000 */
[----:B0-----:R-:W-:Y:S02]  /*1c20*/  FMNMX R17, RZ, R14, !PT ;  /* 0x0000000eff117209 */ /* 0x001fe40007800000 */
[----:B------:R-:W-:Y:S02]  /*1c30*/  FMNMX R19, RZ, R48, !PT ;  /* 0x00000030ff137209 */ /* 0x000fe40007800000 */
[----:B------:R-:W-:Y:S02]  /*1c40*/  FMNMX R29, RZ, R29, !PT ;  /* 0x0000001dff1d7209 */ /* 0x000fe40007800000 */
[----:B------:R-:W-:Y:S02]  /*1c50*/  FMNMX R49, RZ, R49, !PT ;  /* 0x00000031ff317209 */ /* 0x000fe40007800000 */
[----:B------:R-:W-:-:S02]  /*1c60*/  FMNMX R13, RZ, R13, !PT ;  /* 0x0000000dff0d7209 */ /* 0x000fc40007800000 */
[----:B------:R-:W-:Y:S02]  /*1c70*/  FMNMX R47, RZ, R47, !PT ;  /* 0x0000002fff2f7209 */ /* 0x000fe40007800000 */
[----:B-1----:R-:W-:Y:S02]  /*1c80*/  FMNMX R7, RZ, R28, !PT ;  /* 0x0000001cff077209 */ /* 0x002fe40007800000 */
[----:B--2---:R-:W-:Y:S02]  /*1c90*/  FMNMX R9, RZ, R46, !PT ;  /* 0x0000002eff097209 */ /* 0x004fe40007800000 */
[----:B---3--:R-:W-:Y:S02]  /*1ca0*/  FMNMX R3, RZ, R12, !PT ;  /* 0x0000000cff037209 */ /* 0x008fe40007800000 */
[----:B------:R-:W-:Y:S02]  /*1cb0*/  FMNMX R45, RZ, R45, !PT ;  /* 0x0000002dff2d7209 */ /* 0x000fe40007800000 */
[----:B------:R-:W-:-:S02]  /*1cc0*/  FMNMX R27, RZ, R27, !PT ;  /* 0x0000001bff1b7209 */ /* 0x000fc40007800000 */
[----:B----4-:R-:W-:Y:S02]  /*1cd0*/  FMNMX R11, RZ, R6, !PT ;  /* 0x00000006ff0b7209 */ /* 0x010fe40007800000 */
[----:B------:R-:W-:Y:S01]  /*1ce0*/  FMNMX R15, RZ, R0, !PT ;  /* 0x00000000ff0f7209 */ /* 0x000fe20007800000 */
[----:B------:R-:W-:Y:S04]  /*1cf0*/  STG.E desc[UR10][R4.64+0x200], R73 ;  /* 0x0002004904007986 */ /* 0x000fe8000c10190a */
        /* <DEDUP_REMOVED lines=33> */
[----:B------:R-:W-:Y:S01]  /*1f10*/  STG.E desc[UR10][R4.64+0x610640], R15 ;  /* 0x6106400f04007986 */ /* 0x000fe2000c10190a */
[----:B------:R-:W-:Y:S05]  /*1f20*/  EXIT ;  /* 0x000000000000794d */ /* 0x000fea0003800000 */
.L_x_4:
[----:B------:R-:W-:-:S00]  /*1f30*/  BRA `(.L_x_4) ;  /* 0xfffffffc00fc7947 */ /* 0x000fc0000383ffff */
[----:B------:R-:W-:-:S00]  /*1f40*/  NOP ;  /* 0x0000000000007918 */ /* 0x000fc00000000000 */
        /* <DEDUP_REMOVED lines=11> */
.L_x_5:


//--------------------- .nv.shared.my_kernel_kernel0 --------------------------
	.section	.nv.shared.my_kernel_kernel0,"aw",@nobits
	.sectionflags	@""
	.align	4
.nv.shared.my_kernel_kernel0:
	.zero		13696


//--------------------- .nv.shared.reserved.0     --------------------------
	.section	.nv.shared.reserved.0,"aw",@nobits
	.weak		__nv_reservedSMEM_offset_0_alias
	.size		__nv_reservedSMEM_offset_0_alias, 0, 64
	.other		__nv_reservedSMEM_offset_0_alias,@"STO_CUDA_RESERVED_SHARED STV_DEFAULT"
__nv_reservedSMEM_offset_0_alias:
	.zero		0
	.zero		64


//--------------------- .nv.constant0.my_kernel_kernel0 --------------------------
	.section	.nv.constant0.my_kernel_kernel0,"a",@progbits
	.sectionflags	@""
	.align	4
.nv.constant0.my_kernel_kernel0:
	.zero		928


//--------------------- SYMBOLS --------------------------

	.type		.nv.reservedSmem.offset0,@object
	.size		.nv.reservedSmem.offset0,0x4
	.type		.nv.reservedSmem.cap,@object
	.size		.nv.reservedSmem.cap,0x4
